	.headerflags	@"EF_CUDA_TEXMODE_UNIFIED EF_CUDA_64BIT_ADDRESS EF_CUDA_ACCELERATORS EF_CUDA_SM90 EF_CUDA_VIRTUAL_SM(EF_CUDA_SM90)"
	.elftype	@"ET_EXEC"


//--------------------- .nv.info                  --------------------------
	.section	.nv.info,"",@"SHT_CUDA_INFO"
	.align	4


	//----- nvinfo : EIATTR_REGCOUNT
	.align		4
        /*0000*/ 	.byte	0x04, 0x2f
        /*0002*/ 	.short	(.L_2 - .L_1)
	.align		4
.L_1:
        /*0004*/ 	.word	index@(triton_per_fused_abs_add_clamp_div_floor_max_maximum_min_minimum_mul_sign_sub_0)
        /*0008*/ 	.word	0x00000020


	//----- nvinfo : EIATTR_MIN_STACK_SIZE
	.align		4
.L_2:
        /*000c*/ 	.byte	0x04, 0x12
        /*000e*/ 	.short	(.L_4 - .L_3)
	.align		4
.L_3:
        /*0010*/ 	.word	index@(triton_per_fused_abs_add_clamp_div_floor_max_maximum_min_minimum_mul_sign_sub_0)
        /*0014*/ 	.word	0x00000000


	//----- nvinfo : EIATTR_FRAME_SIZE
	.align		4
.L_4:
        /*0018*/ 	.byte	0x04, 0x11
        /*001a*/ 	.short	(.L_6 - .L_5)
	.align		4
.L_5:
        /*001c*/ 	.word	index@(triton_per_fused_abs_add_clamp_div_floor_max_maximum_min_minimum_mul_sign_sub_0)
        /*0020*/ 	.word	0x00000000


	//----- nvinfo : EIATTR_MIN_STACK_SIZE
	.align		4
.L_6:
        /*0024*/ 	.byte	0x04, 0x12
        /*0026*/ 	.short	(.L_8 - .L_7)
	.align		4
.L_7:
        /*0028*/ 	.word	index@(triton_per_fused_abs_add_clamp_div_floor_max_maximum_min_minimum_mul_sign_sub_0)
        /*002c*/ 	.word	0x00000000
.L_8:


//--------------------- .nv.info.triton_per_fused_abs_add_clamp_div_floor_max_maximum_min_minimum_mul_sign_sub_0 --------------------------
	.section	.nv.info.triton_per_fused_abs_add_clamp_div_floor_max_maximum_min_minimum_mul_sign_sub_0,"",@"SHT_CUDA_INFO"
	.sectionflags	@""
	.align	4


	//----- nvinfo : EIATTR_CUDA_API_VERSION
	.align		4
        /*0000*/ 	.byte	0x04, 0x37
        /*0002*/ 	.short	(.L_10 - .L_9)
.L_9:
        /*0004*/ 	.word	0x0000007c


	//----- nvinfo : EIATTR_KPARAM_INFO
	.align		4
.L_10:
        /*0008*/ 	.byte	0x04, 0x17
        /*000a*/ 	.short	(.L_12 - .L_11)
.L_11:
        /*000c*/ 	.word	0x00000000
        /*0010*/ 	.short	0x0011
        /*0012*/ 	.short	0x0088
        /*0014*/ 	.byte	0x00, 0xf0, 0x11, 0x00


	//----- nvinfo : EIATTR_KPARAM_INFO
	.align		4
.L_12:
        /*0018*/ 	.byte	0x04, 0x17
        /*001a*/ 	.short	(.L_14 - .L_13)
.L_13:
        /*001c*/ 	.word	0x00000000
        /*0020*/ 	.short	0x0010
        /*0022*/ 	.short	0x0080
        /*0024*/ 	.byte	0x00, 0xf4, 0x21, 0x00


	//----- nvinfo : EIATTR_KPARAM_INFO
	.align		4
.L_14:
        /*0028*/ 	.byte	0x04, 0x17
        /*002a*/ 	.short	(.L_16 - .L_15)
.L_15:
        /*002c*/ 	.word	0x00000000
        /*0030*/ 	.short	0x000f
        /*0032*/ 	.short	0x0078
        /*0034*/ 	.byte	0x00, 0xf4, 0x21, 0x00


	//----- nvinfo : EIATTR_KPARAM_INFO
	.align		4
.L_16:
        /*0038*/ 	.byte	0x04, 0x17
        /*003a*/ 	.short	(.L_18 - .L_17)
.L_17:
        /*003c*/ 	.word	0x00000000
        /*0040*/ 	.short	0x000e
        /*0042*/ 	.short	0x0070
        /*0044*/ 	.byte	0x00, 0xf4, 0x21, 0x00


	//----- nvinfo : EIATTR_KPARAM_INFO
	.align		4
.L_18:
        /*0048*/ 	.byte	0x04, 0x17
        /*004a*/ 	.short	(.L_20 - .L_19)
.L_19:
        /*004c*/ 	.word	0x00000000
        /*0050*/ 	.short	0x000d
        /*0052*/ 	.short	0x0068
        /*0054*/ 	.byte	0x00, 0xf4, 0x21, 0x00


	//----- nvinfo : EIATTR_KPARAM_INFO
	.align		4
.L_20:
        /*0058*/ 	.byte	0x04, 0x17
        /*005a*/ 	.short	(.L_22 - .L_21)
.L_21:
        /*005c*/ 	.word	0x00000000
        /*0060*/ 	.short	0x000c
        /*0062*/ 	.short	0x0060
        /*0064*/ 	.byte	0x00, 0xf4, 0x21, 0x00


	//----- nvinfo : EIATTR_KPARAM_INFO
	.align		4
.L_22:
        /*0068*/ 	.byte	0x04, 0x17
        /*006a*/ 	.short	(.L_24 - .L_23)
.L_23:
        /*006c*/ 	.word	0x00000000
        /*0070*/ 	.short	0x000b
        /*0072*/ 	.short	0x0058
        /*0074*/ 	.byte	0x00, 0xf4, 0x21, 0x00


	//----- nvinfo : EIATTR_KPARAM_INFO
	.align		4
.L_24:
        /*0078*/ 	.byte	0x04, 0x17
        /*007a*/ 	.short	(.L_26 - .L_25)
.L_25:
        /*007c*/ 	.word	0x00000000
        /*0080*/ 	.short	0x000a
        /*0082*/ 	.short	0x0050
        /*0084*/ 	.byte	0x00, 0xf4, 0x21, 0x00


	//----- nvinfo : EIATTR_KPARAM_INFO
	.align		4
.L_26:
        /*0088*/ 	.byte	0x04, 0x17
        /*008a*/ 	.short	(.L_28 - .L_27)
.L_27:
        /*008c*/ 	.word	0x00000000
        /*0090*/ 	.short	0x0009
        /*0092*/ 	.short	0x0048
        /*0094*/ 	.byte	0x00, 0xf4, 0x21, 0x00


	//----- nvinfo : EIATTR_KPARAM_INFO
	.align		4
.L_28:
        /*0098*/ 	.byte	0x04, 0x17
        /*009a*/ 	.short	(.L_30 - .L_29)
.L_29:
        /*009c*/ 	.word	0x00000000
        /*00a0*/ 	.short	0x0008
        /*00a2*/ 	.short	0x0040
        /*00a4*/ 	.byte	0x00, 0xf4, 0x21, 0x00


	//----- nvinfo : EIATTR_KPARAM_INFO
	.align		4
.L_30:
        /*00a8*/ 	.byte	0x04, 0x17
        /*00aa*/ 	.short	(.L_32 - .L_31)
.L_31:
        /*00ac*/ 	.word	0x00000000
        /*00b0*/ 	.short	0x0007
        /*00b2*/ 	.short	0x0038
        /*00b4*/ 	.byte	0x00, 0xf4, 0x21, 0x00


	//----- nvinfo : EIATTR_KPARAM_INFO
	.align		4
.L_32:
        /*00b8*/ 	.byte	0x04, 0x17
        /*00ba*/ 	.short	(.L_34 - .L_33)
.L_33:
        /*00bc*/ 	.word	0x00000000
        /*00c0*/ 	.short	0x0006
        /*00c2*/ 	.short	0x0030
        /*00c4*/ 	.byte	0x00, 0xf4, 0x21, 0x00


	//----- nvinfo : EIATTR_KPARAM_INFO
	.align		4
.L_34:
        /*00c8*/ 	.byte	0x04, 0x17
        /*00ca*/ 	.short	(.L_36 - .L_35)
.L_35:
        /*00cc*/ 	.word	0x00000000
        /*00d0*/ 	.short	0x0005
        /*00d2*/ 	.short	0x0028
        /*00d4*/ 	.byte	0x00, 0xf4, 0x21, 0x00


	//----- nvinfo : EIATTR_KPARAM_INFO
	.align		4
.L_36:
        /*00d8*/ 	.byte	0x04, 0x17
        /*00da*/ 	.short	(.L_38 - .L_37)
.L_37:
        /*00dc*/ 	.word	0x00000000
        /*00e0*/ 	.short	0x0004
        /*00e2*/ 	.short	0x0020
        /*00e4*/ 	.byte	0x00, 0xf4, 0x21, 0x00


	//----- nvinfo : EIATTR_KPARAM_INFO
	.align		4
.L_38:
        /*00e8*/ 	.byte	0x04, 0x17
        /*00ea*/ 	.short	(.L_40 - .L_39)
.L_39:
        /*00ec*/ 	.word	0x00000000
        /*00f0*/ 	.short	0x0003
        /*00f2*/ 	.short	0x0018
        /*00f4*/ 	.byte	0x00, 0xf4, 0x21, 0x00


	//----- nvinfo : EIATTR_KPARAM_INFO
	.align		4
.L_40:
        /*00f8*/ 	.byte	0x04, 0x17
        /*00fa*/ 	.short	(.L_42 - .L_41)
.L_41:
        /*00fc*/ 	.word	0x00000000
        /*0100*/ 	.short	0x0002
        /*0102*/ 	.short	0x0010
        /*0104*/ 	.byte	0x00, 0xf4, 0x21, 0x00


	//----- nvinfo : EIATTR_KPARAM_INFO
	.align		4
.L_42:
        /*0108*/ 	.byte	0x04, 0x17
        /*010a*/ 	.short	(.L_44 - .L_43)
.L_43:
        /*010c*/ 	.word	0x00000000
        /*0110*/ 	.short	0x0001
        /*0112*/ 	.short	0x0008
        /*0114*/ 	.byte	0x00, 0xf4, 0x21, 0x00


	//----- nvinfo : EIATTR_KPARAM_INFO
	.align		4
.L_44:
        /*0118*/ 	.byte	0x04, 0x17
        /*011a*/ 	.short	(.L_46 - .L_45)
.L_45:
        /*011c*/ 	.word	0x00000000
        /*0120*/ 	.short	0x0000
        /*0122*/ 	.short	0x0000
        /*0124*/ 	.byte	0x00, 0xf4, 0x21, 0x00


	//----- nvinfo : EIATTR_SPARSE_MMA_MASK
	.align		4
.L_46:
        /*0128*/ 	.byte	0x03, 0x50
        /*012a*/ 	.short	0x0000


	//----- nvinfo : EIATTR_MAXREG_COUNT
	.align		4
        /*012c*/ 	.byte	0x03, 0x1b
        /*012e*/ 	.short	0x00ff


	//----- nvinfo : EIATTR_COOP_GROUP_MASK_REGIDS
	.align		4
        /*0130*/ 	.byte	0x04, 0x29
        /*0132*/ 	.short	(.L_48 - .L_47)


	//   ....[0]....
.L_47:
        /*0134*/ 	.word	0xffffffff


	//   ....[1]....
        /*0138*/ 	.word	0xffffffff


	//   ....[2]....
        /*013c*/ 	.word	0xffffffff


	//   ....[3]....
        /*0140*/ 	.word	0xffffffff


	//   ....[4]....
        /*0144*/ 	.word	0xffffffff


	//   ....[5]....
        /*0148*/ 	.word	0xffffffff


	//   ....[6]....
        /*014c*/ 	.word	0xffffffff


	//   ....[7]....
        /*0150*/ 	.word	0xffffffff


	//   ....[8]....
        /*0154*/ 	.word	0xffffffff


	//   ....[9]....
        /*0158*/ 	.word	0xffffffff


	//   ....[10]....
        /*015c*/ 	.word	0xffffffff


	//   ....[11]....
        /*0160*/ 	.word	0xffffffff


	//   ....[12]....
        /*0164*/ 	.word	0xffffffff


	//   ....[13]....
        /*0168*/ 	.word	0xffffffff


	//   ....[14]....
        /*016c*/ 	.word	0xffffffff


	//   ....[15]....
        /*0170*/ 	.word	0xffffffff


	//   ....[16]....
        /*0174*/ 	.word	0xffffffff


	//   ....[17]....
        /*0178*/ 	.word	0xffffffff


	//   ....[18]....
        /*017c*/ 	.word	0xffffffff


	//   ....[19]....
        /*0180*/ 	.word	0xffffffff


	//   ....[20]....
        /*0184*/ 	.word	0xffffffff


	//   ....[21]....
        /*0188*/ 	.word	0xffffffff


	//   ....[22]....
        /*018c*/ 	.word	0xffffffff


	//   ....[23]....
        /*0190*/ 	.word	0xffffffff


	//----- nvinfo : EIATTR_COOP_GROUP_INSTR_OFFSETS
	.align		4
.L_48:
        /*0194*/ 	.byte	0x04, 0x28
        /*0196*/ 	.short	(.L_50 - .L_49)


	//   ....[0]....
.L_49:
        /*0198*/ 	.word	0x000001a0


	//   ....[1]....
        /*019c*/ 	.word	0x000001e0


	//   ....[2]....
        /*01a0*/ 	.word	0x00000220


	//   ....[3]....
        /*01a4*/ 	.word	0x000002d0


	//   ....[4]....
        /*01a8*/ 	.word	0x000002f0


	//   ....[5]....
        /*01ac*/ 	.word	0x00000360


	//   ....[6]....
        /*01b0*/ 	.word	0x00000370


	//   ....[7]....
        /*01b4*/ 	.word	0x000003e0


	//   ....[8]....
        /*01b8*/ 	.word	0x00000480


	//   ....[9]....
        /*01bc*/ 	.word	0x000005a0


	//   ....[10]....
        /*01c0*/ 	.word	0x00000680


	//   ....[11]....
        /*01c4*/ 	.word	0x00000710


	//   ....[12]....
        /*01c8*/ 	.word	0x00000750


	//   ....[13]....
        /*01cc*/ 	.word	0x00000810


	//   ....[14]....
        /*01d0*/ 	.word	0x00000890


	//   ....[15]....
        /*01d4*/ 	.word	0x000008e0


	//   ....[16]....
        /*01d8*/ 	.word	0x00000910


	//   ....[17]....
        /*01dc*/ 	.word	0x00000930


	//   ....[18]....
        /*01e0*/ 	.word	0x000009d0


	//   ....[19]....
        /*01e4*/ 	.word	0x000009f0


	//   ....[20]....
        /*01e8*/ 	.word	0x00000ac0


	//   ....[21]....
        /*01ec*/ 	.word	0x00000ad0


	//   ....[22]....
        /*01f0*/ 	.word	0x00000b70


	//   ....[23]....
        /*01f4*/ 	.word	0x00001090


	//----- nvinfo : EIATTR_EXIT_INSTR_OFFSETS
	.align		4
.L_50:
        /*01f8*/ 	.byte	0x04, 0x1c
        /*01fa*/ 	.short	(.L_52 - .L_51)


	//   ....[0]....
.L_51:
        /*01fc*/ 	.word	0x00001950


	//   ....[1]....
        /*0200*/ 	.word	0x00001980


	//----- nvinfo : EIATTR_REQNTID
	.align		4
.L_52:
        /*0204*/ 	.byte	0x04, 0x10
        /*0206*/ 	.short	(.L_54 - .L_53)
.L_53:
        /*0208*/ 	.word	0x00000040
        /*020c*/ 	.word	0x00000001
        /*0210*/ 	.word	0x00000001


	//----- nvinfo : EIATTR_CBANK_PARAM_SIZE
	.align		4
.L_54:
        /*0214*/ 	.byte	0x03, 0x19
        /*0216*/ 	.short	0x008c


	//----- nvinfo : EIATTR_PARAM_CBANK
	.align		4
        /*0218*/ 	.byte	0x04, 0x0a
        /*021a*/ 	.short	(.L_56 - .L_55)
	.align		4
.L_55:
        /*021c*/ 	.word	index@(.nv.constant0.triton_per_fused_abs_add_clamp_div_floor_max_maximum_min_minimum_mul_sign_sub_0)
        /*0220*/ 	.short	0x0210
        /*0222*/ 	.short	0x008c


	//----- nvinfo : EIATTR_SW_WAR
	.align		4
.L_56:
        /*0224*/ 	.byte	0x04, 0x36
        /*0226*/ 	.short	(.L_58 - .L_57)
.L_57:
        /*0228*/ 	.word	0x00000008
.L_58:


//--------------------- .nv.callgraph             --------------------------
	.section	.nv.callgraph,"",@"SHT_CUDA_CALLGRAPH"
	.align	4
	.sectionentsize	8
	.align		4
        /*0000*/ 	.word	0x00000000
	.align		4
        /*0004*/ 	.word	0xffffffff
	.align		4
        /*0008*/ 	.word	0x00000000
	.align		4
        /*000c*/ 	.word	0xfffffffe
	.align		4
        /*0010*/ 	.word	0x00000000
	.align		4
        /*0014*/ 	.word	0xfffffffd
	.align		4
        /*0018*/ 	.word	0x00000000
	.align		4
        /*001c*/ 	.word	0xfffffffc


//--------------------- .nv.constant4             --------------------------
	.section	.nv.constant4,"a",@progbits
	.align	8
	.align		8
.nv.constant4:
        /*0000*/ 	.dword	_$_str


//--------------------- .text.triton_per_fused_abs_add_clamp_div_floor_max_maximum_min_minimum_mul_sign_sub_0 --------------------------
	.section	.text.triton_per_fused_abs_add_clamp_div_floor_max_maximum_min_minimum_mul_sign_sub_0,"ax",@progbits
	.sectionflags	@"SHF_BARRIERS=1"
	.align	128
        .global         triton_per_fused_abs_add_clamp_div_floor_max_maximum_min_minimum_mul_sign_sub_0
        .type           triton_per_fused_abs_add_clamp_div_floor_max_maximum_min_minimum_mul_sign_sub_0,@function
        .size           triton_per_fused_abs_add_clamp_div_floor_max_maximum_min_minimum_mul_sign_sub_0,(.L_x_1 - triton_per_fused_abs_add_clamp_div_floor_max_maximum_min_minimum_mul_sign_sub_0)
        .other          triton_per_fused_abs_add_clamp_div_floor_max_maximum_min_minimum_mul_sign_sub_0,@"STO_CUDA_ENTRY STV_DEFAULT"
triton_per_fused_abs_add_clamp_div_floor_max_maximum_min_minimum_mul_sign_sub_0:
.text.triton_per_fused_abs_add_clamp_div_floor_max_maximum_min_minimum_mul_sign_sub_0:
[----:B------:R-:W0:Y:S01]  /*0000*/  LDC R1, c[0x0][0x28] ;  /* 0x00000a00ff017b82 */ /* 0x000e220000000800 */
[----:B------:R-:W1:Y:S07]  /*0010*/  S2R R2, SR_TID.X ;  /* 0x0000000000027919 */ /* 0x000e6e0000002100 */
[----:B------:R-:W2:Y:S01]  /*0020*/  LDC.64 R12, c[0x0][0x210] ;  /* 0x00008400ff0c7b82 */ /* 0x000ea20000000a00 */
[----:B------:R-:W-:-:S07]  /*0030*/  ULDC.64 UR6, c[0x0][0x208] ;  /* 0x0000820000067ab9 */ /* 0x000fce0000000a00 */
[----:B------:R-:W3:Y:S01]  /*0040*/  LDC.64 R8, c[0x0][0x218] ;  /* 0x00008600ff087b82 */ /* 0x000ee20000000a00 */
[----:B-1----:R-:W-:-:S05]  /*0050*/  IMAD.SHL.U32 R24, R2, 0x4, RZ ;  /* 0x0000000402187824 */ /* 0x002fca00078e00ff */
[----:B------:R-:W-:-:S05]  /*0060*/  LOP3.LUT R3, R24, 0xfc, RZ, 0xc0, !PT ;  /* 0x000000fc18037812 */ /* 0x000fca00078ec0ff */
[----:B--2---:R-:W-:-:S06]  /*0070*/  IMAD.WIDE.U32 R12, R3, 0x4, R12 ;  /* 0x00000004030c7825 */ /* 0x004fcc00078e000c */
[----:B------:R-:W2:Y:S01]  /*0080*/  LDG.E.128 R12, desc[UR6][R12.64] ;  /* 0x000000060c0c7981 */ /* 0x000ea2000c1e1d00 */
[----:B---3--:R-:W-:-:S06]  /*0090*/  IMAD.WIDE.U32 R8, R3, 0x4, R8 ;  /* 0x0000000403087825 */ /* 0x008fcc00078e0008 */
[----:B------:R-:W3:Y:S01]  /*00a0*/  LDG.E.128 R8, desc[UR6][R8.64] ;  /* 0x0000000608087981 */ /* 0x000ee2000c1e1d00 */
[----:B------:R-:W1:Y:S08]  /*00b0*/  S2UR UR5, SR_CgaCtaId ;  /* 0x00000000000579c3 */ /* 0x000e700000008800 */
[----:B------:R-:W4:Y:S08]  /*00c0*/  LDC.64 R18, c[0x0][0x230] ;  /* 0x00008c00ff127b82 */ /* 0x000f300000000a00 */
[----:B------:R-:W5:Y:S01]  /*00d0*/  LDC.64 R26, c[0x0][0x220] ;  /* 0x00008800ff1a7b82 */ /* 0x000f620000000a00 */
[----:B------:R-:W-:Y:S01]  /*00e0*/  UMOV UR4, 0x400 ;  /* 0x0000040000047882 */ /* 0x000fe20000000000 */
[C---:B--2---:R-:W-:Y:S01]  /*00f0*/  FSETP.NAN.AND P0, PT, R12.reuse, R12, PT ;  /* 0x0000000c0c00720b */ /* 0x044fe20003f08000 */
[----:B----4-:R-:W2:Y:S01]  /*0100*/  LDG.E R18, desc[UR6][R18.64] ;  /* 0x0000000612127981 */ /* 0x010ea2000c1e1900 */
[----:B------:R-:W-:-:S02]  /*0110*/  FSETP.GEU.AND P1, PT, R12, R13, PT ;  /* 0x0000000d0c00720b */ /* 0x000fc40003f2e000 */
[----:B------:R-:W-:-:S04]  /*0120*/  FSEL R5, R12, R13, P0 ;  /* 0x0000000d0c057208 */ /* 0x000fc80000000000 */
[----:B------:R-:W-:-:S04]  /*0130*/  FSEL R4, R12, R5, !P1 ;  /* 0x000000050c047208 */ /* 0x000fc80004800000 */
[C---:B------:R-:W-:Y:S02]  /*0140*/  FSETP.GEU.AND P1, PT, R4.reuse, R14, PT ;  /* 0x0000000e0400720b */ /* 0x040fe40003f2e000 */
[----:B------:R-:W-:-:S11]  /*0150*/  FSETP.NAN.AND P0, PT, R4, R4, PT ;  /* 0x000000040400720b */ /* 0x000fd60003f08000 */
[----:B------:R-:W-:-:S04]  /*0160*/  @P1 FSEL R4, R4, R14, P0 ;  /* 0x0000000e04041208 */ /* 0x000fc80000000000 */
[C---:B------:R-:W-:Y:S02]  /*0170*/  FSETP.GEU.AND P1, PT, R4.reuse, R15, PT ;  /* 0x0000000f0400720b */ /* 0x040fe40003f2e000 */
[----:B------:R-:W-:-:S11]  /*0180*/  FSETP.NAN.AND P0, PT, R4, R4, PT ;  /* 0x000000040400720b */ /* 0x000fd60003f08000 */
[----:B------:R-:W-:-:S05]  /*0190*/  @P1 FSEL R4, R4, R15, P0 ;  /* 0x0000000f04041208 */ /* 0x000fca0000000000 */
[----:B------:R-:W4:Y:S01]  /*01a0*/  SHFL.BFLY PT, R17, R4, 0x10, 0x1f ;  /* 0x0e001f0004117f89 */ /* 0x000f2200000e0000 */
[C---:B------:R-:W-:Y:S02]  /*01b0*/  FSETP.NAN.AND P0, PT, R4.reuse, R4, PT ;  /* 0x000000040400720b */ /* 0x040fe40003f08000 */
[----:B0---4-:R-:W-:-:S13]  /*01c0*/  FSETP.GEU.AND P1, PT, R4, R17, PT ;  /* 0x000000110400720b */ /* 0x011fda0003f2e000 */
[----:B------:R-:W-:-:S05]  /*01d0*/  @P1 FSEL R4, R4, R17, P0 ;  /* 0x0000001104041208 */ /* 0x000fca0000000000 */
[----:B------:R-:W0:Y:S01]  /*01e0*/  SHFL.BFLY PT, R3, R4, 0x8, 0x1f ;  /* 0x0d001f0004037f89 */ /* 0x000e2200000e0000 */
[C---:B------:R-:W-:Y:S02]  /*01f0*/  FSETP.NAN.AND P0, PT, R4.reuse, R4, PT ;  /* 0x000000040400720b */ /* 0x040fe40003f08000 */
[----:B0-----:R-:W-:-:S13]  /*0200*/  FSETP.GEU.AND P1, PT, R4, R3, PT ;  /* 0x000000030400720b */ /* 0x001fda0003f2e000 */
[----:B------:R-:W-:-:S05]  /*0210*/  @P1 FSEL R4, R4, R3, P0 ;  /* 0x0000000304041208 */ /* 0x000fca0000000000 */
[----:B------:R-:W0:Y:S01]  /*0220*/  SHFL.BFLY PT, R3, R4, 0x4, 0x1f ;  /* 0x0c801f0004037f89 */ /* 0x000e2200000e0000 */
[----:B------:R-:W-:-:S04]  /*0230*/  FSETP.GT.AND P0, PT, R12, R13, PT ;  /* 0x0000000d0c00720b */ /* 0x000fc80003f04000 */
[----:B------:R-:W-:-:S04]  /*0240*/  FSEL R0, R12, R5, P0 ;  /* 0x000000050c007208 */ /* 0x000fc80000000000 */
[C---:B------:R-:W-:Y:S02]  /*0250*/  FSETP.GT.AND P0, PT, R0.reuse, R14, PT ;  /* 0x0000000e0000720b */ /* 0x040fe40003f04000 */
[----:B------:R-:W-:-:S11]  /*0260*/  FSETP.NAN.AND P1, PT, R0, R0, PT ;  /* 0x000000000000720b */ /* 0x000fd60003f28000 */
[----:B------:R-:W-:Y:S02]  /*0270*/  @!P0 FSEL R0, R0, R14, P1 ;  /* 0x0000000e00008208 */ /* 0x000fe40000800000 */
[----:B0-----:R-:W-:Y:S02]  /*0280*/  FSETP.GEU.AND P2, PT, R4, R3, PT ;  /* 0x000000030400720b */ /* 0x001fe40003f4e000 */
[----:B------:R-:W-:Y:S02]  /*0290*/  FSETP.GT.AND P1, PT, R0, R15, PT ;  /* 0x0000000f0000720b */ /* 0x000fe40003f24000 */
[----:B------:R-:W-:-:S09]  /*02a0*/  FSETP.NAN.AND P0, PT, R4, R4, PT ;  /* 0x000000040400720b */ /* 0x000fd20003f08000 */
[----:B------:R-:W-:Y:S02]  /*02b0*/  @P2 FSEL R4, R4, R3, P0 ;  /* 0x0000000304042208 */ /* 0x000fe40000000000 */
[----:B------:R-:W-:-:S03]  /*02c0*/  FSETP.NAN.AND P0, PT, R0, R0, PT ;  /* 0x000000000000720b */ /* 0x000fc60003f08000 */
[----:B------:R-:W0:Y:S01]  /*02d0*/  SHFL.BFLY PT, R3, R4, 0x2, 0x1f ;  /* 0x0c401f0004037f89 */ /* 0x000e2200000e0000 */
[----:B------:R-:W-:-:S05]  /*02e0*/  @!P1 FSEL R0, R0, R15, P0 ;  /* 0x0000000f00009208 */ /* 0x000fca0000000000 */
[----:B------:R-:W4:Y:S01]  /*02f0*/  SHFL.BFLY PT, R5, R0, 0x10, 0x1f ;  /* 0x0e001f0000057f89 */ /* 0x000f2200000e0000 */
[----:B------:R-:W-:Y:S02]  /*0300*/  FSETP.NAN.AND P2, PT, R0, R0, PT ;  /* 0x000000000000720b */ /* 0x000fe40003f48000 */
[C---:B------:R-:W-:Y:S02]  /*0310*/  FSETP.NAN.AND P0, PT, R4.reuse, R4, PT ;  /* 0x000000040400720b */ /* 0x040fe40003f08000 */
[----:B0-----:R-:W-:Y:S02]  /*0320*/  FSETP.GEU.AND P3, PT, R4, R3, PT ;  /* 0x000000030400720b */ /* 0x001fe40003f6e000 */
[----:B----4-:R-:W-:-:S07]  /*0330*/  FSETP.GT.AND P1, PT, R0, R5, PT ;  /* 0x000000050000720b */ /* 0x010fce0003f24000 */
[----:B------:R-:W-:-:S04]  /*0340*/  @!P2 FSEL R0, R0, R5, P1 ;  /* 0x000000050000a208 */ /* 0x000fc80000800000 */
[----:B------:R-:W-:Y:S01]  /*0350*/  @P3 FSEL R4, R4, R3, P0 ;  /* 0x0000000304043208 */ /* 0x000fe20000000000 */
[----:B------:R-:W0:Y:S04]  /*0360*/  SHFL.BFLY PT, R17, R0, 0x8, 0x1f ;  /* 0x0d001f0000117f89 */ /* 0x000e2800000e0000 */
[----:B------:R-:W4:Y:S01]  /*0370*/  SHFL.BFLY PT, R3, R4, 0x1, 0x1f ;  /* 0x0c201f0004037f89 */ /* 0x000f2200000e0000 */
[----:B------:R-:W-:Y:S02]  /*0380*/  FSETP.NAN.AND P3, PT, R0, R0, PT ;  /* 0x000000000000720b */ /* 0x000fe40003f68000 */
[----:B------:R-:W-:Y:S02]  /*0390*/  FSETP.NAN.AND P0, PT, R4, R4, PT ;  /* 0x000000040400720b */ /* 0x000fe40003f08000 */
[----:B0-----:R-:W-:-:S02]  /*03a0*/  FSETP.GT.AND P1, PT, R0, R17, PT ;  /* 0x000000110000720b */ /* 0x001fc40003f24000 */
[----:B----4-:R-:W-:-:S11]  /*03b0*/  FSETP.GEU.AND P4, PT, R4, R3, PT ;  /* 0x000000030400720b */ /* 0x010fd60003f8e000 */
[----:B------:R-:W-:Y:S02]  /*03c0*/  @!P1 FSEL R0, R0, R17, P3 ;  /* 0x0000001100009208 */ /* 0x000fe40001800000 */
[----:B------:R-:W-:-:S03]  /*03d0*/  @P4 SEL R4, R4, R3, P0 ;  /* 0x0000000304044207 */ /* 0x000fc60000000000 */
[----:B------:R-:W0:Y:S01]  /*03e0*/  SHFL.BFLY PT, R3, R0, 0x4, 0x1f ;  /* 0x0c801f0000037f89 */ /* 0x000e2200000e0000 */
[----:B------:R-:W4:Y:S01]  /*03f0*/  LDC.64 R16, c[0x0][0x228] ;  /* 0x00008a00ff107b82 */ /* 0x000f220000000a00 */
[----:B------:R-:W-:Y:S02]  /*0400*/  FSETP.NAN.AND P1, PT, R0, R0, PT ;  /* 0x000000000000720b */ /* 0x000fe40003f28000 */
[----:B------:R-:W-:Y:S02]  /*0410*/  LOP3.LUT P2, RZ, R2, 0x1f, RZ, 0xc0, !PT ;  /* 0x0000001f02ff7812 */ /* 0x000fe4000784c0ff */
[CC--:B0-----:R-:W-:Y:S01]  /*0420*/  FSETP.GT.AND P0, PT, R0.reuse, R3.reuse, PT ;  /* 0x000000030000720b */ /* 0x0c1fe20003f04000 */
[----:B----4-:R0:W4:Y:S02]  /*0430*/  LDG.E R29, desc[UR6][R16.64] ;  /* 0x00000006101d7981 */ /* 0x010124000c1e1900 */
[----:B0-----:R-:W0:Y:S10]  /*0440*/  LDC.64 R16, c[0x0][0x248] ;  /* 0x00009200ff107b82 */ /* 0x001e340000000a00 */
[----:B------:R-:W-:Y:S01]  /*0450*/  @!P0 FSEL R0, R0, R3, P1 ;  /* 0x0000000300008208 */ /* 0x000fe20000800000 */
[----:B-1----:R-:W-:Y:S01]  /*0460*/  UPRMT UR4, UR5, 0x654, UR4 ;  /* 0x0000065405047896 */ /* 0x002fe20008000004 */
[----:B------:R-:W-:-:S03]  /*0470*/  SHF.R.U32.HI R5, RZ, 0x3, R2 ;  /* 0x00000003ff057819 */ /* 0x000fc60000011602 */
[----:B------:R-:W1:Y:S01]  /*0480*/  SHFL.BFLY PT, R3, R0, 0x2, 0x1f ;  /* 0x0c401f0000037f89 */ /* 0x000e6200000e0000 */
[----:B------:R-:W-:Y:S01]  /*0490*/  LOP3.LUT R5, R5, 0x4, RZ, 0xc0, !PT ;  /* 0x0000000405057812 */ /* 0x000fe200078ec0ff */
[----:B------:R-:W2:Y:S04]  /*04a0*/  LDC.64 R20, c[0x0][0x238] ;  /* 0x00008e00ff147b82 */ /* 0x000ea80000000a00 */
[----:B------:R5:W-:Y:S04]  /*04b0*/  @!P2 STS [R5+UR4], R4 ;  /* 0x000000040500a988 */ /* 0x000be80008000804 */
[----:B------:R-:W3:Y:S01]  /*04c0*/  LDC.64 R22, c[0x0][0x240] ;  /* 0x00009000ff167b82 */ /* 0x000ee20000000a00 */
[----:B-----5:R5:W4:Y:S04]  /*04d0*/  LDG.E R4, desc[UR6][R26.64] ;  /* 0x000000061a047981 */ /* 0x020b28000c1e1900 */
[----:B0-----:R0:W4:Y:S03]  /*04e0*/  LDG.E R19, desc[UR6][R16.64] ;  /* 0x0000000610137981 */ /* 0x001126000c1e1900 */
[----:B-----5:R-:W5:Y:S01]  /*04f0*/  LDC.64 R26, c[0x0][0x250] ;  /* 0x00009400ff1a7b82 */ /* 0x020f620000000a00 */
[CC--:B-1----:R-:W-:Y:S01]  /*0500*/  FSETP.GT.AND P0, PT, R0.reuse, R3.reuse, PT ;  /* 0x000000030000720b */ /* 0x0c2fe20003f04000 */
[----:B--2---:R-:W2:Y:S06]  /*0510*/  LDG.E R20, desc[UR6][R20.64] ;  /* 0x0000000614147981 */ /* 0x004eac000c1e1900 */
[----:B0-----:R-:W0:Y:S01]  /*0520*/  LDC.64 R16, c[0x0][0x258] ;  /* 0x00009600ff107b82 */ /* 0x001e220000000a00 */
[C---:B------:R-:W-:Y:S01]  /*0530*/  FSETP.NAN.AND P3, PT, R0.reuse, R0, PT ;  /* 0x000000000000720b */ /* 0x040fe20003f68000 */
[----:B---3--:R1:W3:Y:S04]  /*0540*/  LDG.E R22, desc[UR6][R22.64] ;  /* 0x0000000616167981 */ /* 0x0082e8000c1e1900 */
[----:B------:R-:W-:Y:S01]  /*0550*/  @!P0 FSEL R0, R0, R3, P3 ;  /* 0x0000000300008208 */ /* 0x000fe20001800000 */
[----:B-----5:R-:W5:Y:S04]  /*0560*/  LDG.E R26, desc[UR6][R26.64] ;  /* 0x000000061a1a7981 */ /* 0x020f68000c1e1900 */
[----:B0-----:R0:W2:Y:S01]  /*0570*/  LDG.E R3, desc[UR6][R16.64] ;  /* 0x0000000610037981 */ /* 0x0010a2000c1e1900 */
[----:B------:R-:W-:Y:S01]  /*0580*/  BAR.SYNC.DEFER_BLOCKING 0x0 ;  /* 0x0000000000007b1d */ /* 0x000fe20000010000 */
[----:B------:R-:W-:-:S05]  /*0590*/  ISETP.GE.AND P1, PT, R2, 0x2, PT ;  /* 0x000000020200780c */ /* 0x000fca0003f26270 */
[----:B-1----:R-:W1:Y:S08]  /*05a0*/  SHFL.BFLY PT, R23, R0, 0x1, 0x1f ;  /* 0x0c201f0000177f89 */ /* 0x002e7000000e0000 */
[----:B------:R-:W0:Y:S01]  /*05b0*/  @!P1 LDS R6, [R24+UR4] ;  /* 0x0000000418069984 */ /* 0x000e220008000800 */
[----:B------:R-:W-:Y:S02]  /*05c0*/  LOP3.LUT R21, R2, 0x1, RZ, 0xc0, !PT ;  /* 0x0000000102157812 */ /* 0x000fe400078ec0ff */
[----:B------:R-:W-:-:S02]  /*05d0*/  FSETP.NAN.AND P4, PT, R8, R8, PT ;  /* 0x000000080800720b */ /* 0x000fc40003f88000 */
[----:B------:R-:W-:Y:S02]  /*05e0*/  ISETP.NE.U32.AND P0, PT, R21, 0x1, PT ;  /* 0x000000011500780c */ /* 0x000fe40003f05070 */
[CC--:B------:R-:W-:Y:S02]  /*05f0*/  FSETP.GEU.AND P5, PT, R8.reuse, R9.reuse, PT ;  /* 0x000000090800720b */ /* 0x0c0fe40003fae000 */
[----:B------:R-:W-:Y:S02]  /*0600*/  FSEL R21, R8, R9, P4 ;  /* 0x0000000908157208 */ /* 0x000fe40002000000 */
[----:B------:R-:W-:Y:S02]  /*0610*/  ISETP.LT.AND P0, PT, R2, 0x2, P0 ;  /* 0x000000020200780c */ /* 0x000fe40000701270 */
[----:B-1----:R-:W-:Y:S02]  /*0620*/  FSETP.GT.AND P3, PT, R0, R23, PT ;  /* 0x000000170000720b */ /* 0x002fe40003f64000 */
[----:B------:R-:W-:-:S04]  /*0630*/  FSEL R2, R8, R21, !P5 ;  /* 0x0000001508027208 */ /* 0x000fc80006800000 */
[----:B------:R-:W-:Y:S02]  /*0640*/  FSETP.GEU.AND P5, PT, R2, R10, PT ;  /* 0x0000000a0200720b */ /* 0x000fe40003fae000 */
[----:B------:R-:W-:-:S05]  /*0650*/  FSETP.NAN.AND P4, PT, R0, R0, PT ;  /* 0x000000000000720b */ /* 0x000fca0003f88000 */
[----:B------:R-:W-:Y:S02]  /*0660*/  @!P3 SEL R0, R0, R23, P4 ;  /* 0x000000170000b207 */ /* 0x000fe40002000000 */
[C---:B------:R-:W-:Y:S01]  /*0670*/  FSETP.NAN.AND P3, PT, R2.reuse, R2, PT ;  /* 0x000000020200720b */ /* 0x040fe20003f68000 */
[----:B0-----:R-:W0:Y:S03]  /*0680*/  SHFL.BFLY PT, R17, R6, 0x1, 0x1f ;  /* 0x0c201f0006117f89 */ /* 0x001e2600000e0000 */
[----:B------:R-:W-:-:S04]  /*0690*/  @P5 FSEL R2, R2, R10, P3 ;  /* 0x0000000a02025208 */ /* 0x000fc80001800000 */
[C---:B------:R-:W-:Y:S02]  /*06a0*/  FSETP.GEU.AND P5, PT, R2.reuse, R11, PT ;  /* 0x0000000b0200720b */ /* 0x040fe40003fae000 */
[----:B------:R-:W-:-:S11]  /*06b0*/  FSETP.NAN.AND P3, PT, R2, R2, PT ;  /* 0x000000020200720b */ /* 0x000fd60003f68000 */
[----:B------:R-:W-:Y:S02]  /*06c0*/  @P5 FSEL R2, R2, R11, P3 ;  /* 0x0000000b02025208 */ /* 0x000fe40001800000 */
[CC--:B0-----:R-:W-:Y:S02]  /*06d0*/  FSETP.GEU.AND P4, PT, R6.reuse, R17.reuse, PT ;  /* 0x000000110600720b */ /* 0x0c1fe40003f8e000 */
[C---:B------:R-:W-:Y:S02]  /*06e0*/  FSETP.NAN.AND P3, PT, R6.reuse, R6, PT ;  /* 0x000000060600720b */ /* 0x040fe40003f68000 */
[----:B------:R-:W-:-:S04]  /*06f0*/  SEL R17, R6, R17, !P4 ;  /* 0x0000001106117207 */ /* 0x000fc80006000000 */
[----:B------:R-:W-:Y:S02]  /*0700*/  SEL R23, R6, R17, P3 ;  /* 0x0000001106177207 */ /* 0x000fe40001800000 */
[----:B------:R-:W0:Y:S01]  /*0710*/  SHFL.BFLY PT, R17, R2, 0x10, 0x1f ;  /* 0x0e001f0002117f89 */ /* 0x000e2200000e0000 */
[C---:B------:R-:W-:Y:S02]  /*0720*/  FSETP.NAN.AND P3, PT, R2.reuse, R2, PT ;  /* 0x000000020200720b */ /* 0x040fe40003f68000 */
[----:B0-----:R-:W-:-:S11]  /*0730*/  FSETP.GEU.AND P4, PT, R2, R17, PT ;  /* 0x000000110200720b */ /* 0x001fd60003f8e000 */
[----:B------:R-:W-:-:S05]  /*0740*/  @!P3 FSEL R2, R2, R17, !P4 ;  /* 0x000000110202b208 */ /* 0x000fca0006000000 */
[----:B------:R-:W0:Y:S04]  /*0750*/  SHFL.BFLY PT, R17, R2, 0x8, 0x1f ;  /* 0x0d001f0002117f89 */ /* 0x000e2800000e0000 */
[----:B------:R-:W-:Y:S01]  /*0760*/  @P0 STS [R24+UR4], R23 ;  /* 0x0000001718000988 */ /* 0x000fe20008000804 */
[----:B------:R-:W-:Y:S01]  /*0770*/  BAR.SYNC.DEFER_BLOCKING 0x0 ;  /* 0x0000000000007b1d */ /* 0x000fe20000010000 */
[C---:B------:R-:W-:Y:S02]  /*0780*/  FSETP.NAN.AND P3, PT, R2.reuse, R2, PT ;  /* 0x000000020200720b */ /* 0x040fe40003f68000 */
[----:B0-----:R-:W-:-:S03]  /*0790*/  FSETP.GEU.AND P4, PT, R2, R17, PT ;  /* 0x000000110200720b */ /* 0x001fc60003f8e000 */
[----:B------:R-:W-:Y:S02]  /*07a0*/  LDS R6, [UR4] ;  /* 0x00000004ff067984 */ /* 0x000fe40008000800 */
[----:B------:R-:W-:Y:S08]  /*07b0*/  BAR.SYNC.DEFER_BLOCKING 0x0 ;  /* 0x0000000000007b1d */ /* 0x000ff00000010000 */
[----:B------:R-:W-:-:S02]  /*07c0*/  @P4 FSEL R2, R2, R17, P3 ;  /* 0x0000001102024208 */ /* 0x000fc40001800000 */
[----:B------:R-:W-:-:S04]  /*07d0*/  FSETP.GT.AND P3, PT, R8, R9, PT ;  /* 0x000000090800720b */ /* 0x000fc80003f64000 */
[----:B------:R-:W-:-:S04]  /*07e0*/  FSEL R17, R8, R21, P3 ;  /* 0x0000001508117208 */ /* 0x000fc80001800000 */
[CC--:B------:R-:W-:Y:S02]  /*07f0*/  FSETP.GT.AND P3, PT, R17.reuse, R10.reuse, PT ;  /* 0x0000000a1100720b */ /* 0x0c0fe40003f64000 */
[C---:B------:R-:W-:Y:S01]  /*0800*/  FSETP.NAN.AND P4, PT, R17.reuse, R17, PT ;  /* 0x000000111100720b */ /* 0x040fe20003f88000 */
[----:B------:R-:W0:Y:S10]  /*0810*/  SHFL.BFLY PT, R21, R2, 0x4, 0x1f ;  /* 0x0c801f0002157f89 */ /* 0x000e3400000e0000 */
[----:B------:R-:W-:Y:S01]  /*0820*/  @!P3 FSEL R17, R17, R10, P4 ;  /* 0x0000000a1111b208 */ /* 0x000fe20002000000 */
[----:B------:R-:W-:Y:S01]  /*0830*/  @!P2 STS [R5+UR4], R0 ;  /* 0x000000000500a988 */ /* 0x000fe20008000804 */
[----:B------:R-:W-:Y:S02]  /*0840*/  BAR.SYNC.DEFER_BLOCKING 0x0 ;  /* 0x0000000000007b1d */ /* 0x000fe40000010000 */
[----:B------:R-:W-:-:S02]  /*0850*/  FSETP.GT.AND P4, PT, R17, R11, PT ;  /* 0x0000000b1100720b */ /* 0x000fc40003f84000 */
[----:B------:R-:W-:-:S11]  /*0860*/  FSETP.NAN.AND P5, PT, R17, R17, PT ;  /* 0x000000111100720b */ /* 0x000fd60003fa8000 */
[----:B------:R-:W-:Y:S02]  /*0870*/  @!P4 FSEL R17, R17, R11, P5 ;  /* 0x0000000b1111c208 */ /* 0x000fe40002800000 */
[----:B0-----:R-:W-:-:S03]  /*0880*/  FSETP.GEU.AND P6, PT, R2, R21, PT ;  /* 0x000000150200720b */ /* 0x001fc60003fce000 */
[----:B------:R-:W0:Y:S01]  /*0890*/  SHFL.BFLY PT, R16, R17, 0x10, 0x1f ;  /* 0x0e001f0011107f89 */ /* 0x000e2200000e0000 */
[----:B------:R-:W-:-:S03]  /*08a0*/  FSETP.NAN.AND P3, PT, R2, R2, PT ;  /* 0x000000020200720b */ /* 0x000fc60003f68000 */
[----:B------:R-:W-:Y:S01]  /*08b0*/  @!P1 LDS R7, [R24+UR4] ;  /* 0x0000000418079984 */ /* 0x000fe20008000800 */
[----:B------:R-:W-:-:S05]  /*08c0*/  FSETP.NAN.AND P4, PT, R17, R17, PT ;  /* 0x000000111100720b */ /* 0x000fca0003f88000 */
[----:B------:R-:W-:-:S05]  /*08d0*/  @P6 FSEL R2, R2, R21, P3 ;  /* 0x0000001502026208 */ /* 0x000fca0001800000 */
[----:B------:R-:W1:Y:S01]  /*08e0*/  SHFL.BFLY PT, R21, R2, 0x2, 0x1f ;  /* 0x0c401f0002157f89 */ /* 0x000e6200000e0000 */
[----:B0-----:R-:W-:-:S04]  /*08f0*/  FSETP.GT.AND P3, PT, R17, R16, PT ;  /* 0x000000101100720b */ /* 0x001fc80003f64000 */
[----:B------:R-:W-:-:S05]  /*0900*/  @!P4 FSEL R17, R17, R16, P3 ;  /* 0x000000101111c208 */ /* 0x000fca0001800000 */
[----:B------:R-:W0:Y:S01]  /*0910*/  SHFL.BFLY PT, R16, R17, 0x8, 0x1f ;  /* 0x0d001f0011107f89 */ /* 0x000e2200000e0000 */
[----:B-1----:R-:W-:-:S03]  /*0920*/  FSETP.GEU.AND P4, PT, R2, R21, PT ;  /* 0x000000150200720b */ /* 0x002fc60003f8e000 */
[----:B------:R-:W1:Y:S01]  /*0930*/  SHFL.BFLY PT, R0, R7, 0x1, 0x1f ;  /* 0x0c201f0007007f89 */ /* 0x000e6200000e0000 */
[----:B------:R-:W-:-:S09]  /*0940*/  FSETP.NAN.AND P3, PT, R2, R2, PT ;  /* 0x000000020200720b */ /* 0x000fd20003f68000 */
[----:B------:R-:W-:Y:S02]  /*0950*/  @P4 FSEL R2, R2, R21, P3 ;  /* 0x0000001502024208 */ /* 0x000fe40001800000 */
[C---:B0-----:R-:W-:Y:S02]  /*0960*/  FSETP.GT.AND P3, PT, R17.reuse, R16, PT ;  /* 0x000000101100720b */ /* 0x041fe40003f64000 */
[----:B------:R-:W-:-:S11]  /*0970*/  FSETP.NAN.AND P4, PT, R17, R17, PT ;  /* 0x000000111100720b */ /* 0x000fd60003f88000 */
[----:B------:R-:W-:Y:S02]  /*0980*/  @!P3 FSEL R17, R17, R16, P4 ;  /* 0x000000101111b208 */ /* 0x000fe40002000000 */
[CC--:B-1----:R-:W-:Y:S02]  /*0990*/  FSETP.GT.AND P3, PT, R7.reuse, R0.reuse, PT ;  /* 0x000000000700720b */ /* 0x0c2fe40003f64000 */
[C---:B------:R-:W-:Y:S02]  /*09a0*/  FSETP.NAN.AND P4, PT, R7.reuse, R7, PT ;  /* 0x000000070700720b */ /* 0x040fe40003f88000 */
[----:B------:R-:W-:-:S04]  /*09b0*/  SEL R0, R7, R0, P3 ;  /* 0x0000000007007207 */ /* 0x000fc80001800000 */
[----:B------:R-:W-:Y:S02]  /*09c0*/  SEL R21, R7, R0, P4 ;  /* 0x0000000007157207 */ /* 0x000fe40002000000 */
[----:B------:R-:W0:Y:S04]  /*09d0*/  SHFL.BFLY PT, R0, R17, 0x4, 0x1f ;  /* 0x0c801f0011007f89 */ /* 0x000e2800000e0000 */
[----:B------:R-:W-:Y:S04]  /*09e0*/  @P0 STS [R24+UR4], R21 ;  /* 0x0000001518000988 */ /* 0x000fe80008000804 */
[----:B------:R-:W1:Y:S01]  /*09f0*/  SHFL.BFLY PT, R23, R2, 0x1, 0x1f ;  /* 0x0c201f0002177f89 */ /* 0x000e6200000e0000 */
[----:B------:R-:W-:Y:S01]  /*0a00*/  BAR.SYNC.DEFER_BLOCKING 0x0 ;  /* 0x0000000000007b1d */ /* 0x000fe20000010000 */
[----:B------:R-:W-:-:S02]  /*0a10*/  FSETP.NAN.AND P5, PT, R17, R17, PT ;  /* 0x000000111100720b */ /* 0x000fc40003fa8000 */
[----:B0-----:R-:W-:-:S13]  /*0a20*/  FSETP.GT.AND P4, PT, R17, R0, PT ;  /* 0x000000001100720b */ /* 0x001fda0003f84000 */
[----:B------:R-:W-:Y:S02]  /*0a30*/  @!P4 FSEL R17, R17, R0, P5 ;  /* 0x000000001111c208 */ /* 0x000fe40002800000 */
[----:B------:R-:W-:Y:S01]  /*0a40*/  LDS R0, [UR4] ;  /* 0x00000004ff007984 */ /* 0x000fe20008000800 */
[----:B------:R-:W-:Y:S01]  /*0a50*/  BAR.SYNC.DEFER_BLOCKING 0x0 ;  /* 0x0000000000007b1d */ /* 0x000fe20000010000 */
[C---:B-1----:R-:W-:Y:S02]  /*0a60*/  FSETP.GEU.AND P6, PT, R2.reuse, R23, PT ;  /* 0x000000170200720b */ /* 0x042fe40003fce000 */
[----:B------:R-:W-:-:S11]  /*0a70*/  FSETP.NAN.AND P3, PT, R2, R2, PT ;  /* 0x000000020200720b */ /* 0x000fd60003f68000 */
[----:B------:R-:W-:-:S05]  /*0a80*/  @P6 SEL R2, R2, R23, P3 ;  /* 0x0000001702026207 */ /* 0x000fca0001800000 */
[----:B------:R-:W-:Y:S01]  /*0a90*/  @!P2 STS [R5+UR4], R2 ;  /* 0x000000020500a988 */ /* 0x000fe20008000804 */
[----:B------:R-:W-:Y:S06]  /*0aa0*/  BAR.SYNC.DEFER_BLOCKING 0x0 ;  /* 0x0000000000007b1d */ /* 0x000fec0000010000 */
[----:B------:R-:W0:Y:S04]  /*0ab0*/  @!P1 LDS R28, [R24+UR4] ;  /* 0x00000004181c9984 */ /* 0x000e280008000800 */
[----:B------:R-:W1:Y:S04]  /*0ac0*/  SHFL.BFLY PT, R16, R17, 0x2, 0x1f ;  /* 0x0c401f0011107f89 */ /* 0x000e6800000e0000 */
[----:B0-----:R-:W0:Y:S01]  /*0ad0*/  SHFL.BFLY PT, R21, R28, 0x1, 0x1f ;  /* 0x0c201f001c157f89 */ /* 0x001e2200000e0000 */
[----:B-1----:R-:W-:-:S02]  /*0ae0*/  FSETP.GT.AND P3, PT, R17, R16, PT ;  /* 0x000000101100720b */ /* 0x002fc40003f64000 */
[----:B------:R-:W-:Y:S02]  /*0af0*/  FSETP.NAN.AND P4, PT, R17, R17, PT ;  /* 0x000000111100720b */ /* 0x000fe40003f88000 */
[----:B0-----:R-:W-:-:S04]  /*0b00*/  FSETP.GEU.AND P6, PT, R28, R21, PT ;  /* 0x000000151c00720b */ /* 0x001fc80003fce000 */
[C---:B------:R-:W-:Y:S02]  /*0b10*/  SEL R21, R28.reuse, R21, !P6 ;  /* 0x000000151c157207 */ /* 0x040fe40007000000 */
[----:B------:R-:W-:-:S04]  /*0b20*/  FSETP.NAN.AND P6, PT, R28, R28, PT ;  /* 0x0000001c1c00720b */ /* 0x000fc80003fc8000 */
[----:B------:R-:W-:Y:S02]  /*0b30*/  SEL R21, R28, R21, P6 ;  /* 0x000000151c157207 */ /* 0x000fe40003000000 */
[----:B------:R-:W-:-:S03]  /*0b40*/  @!P3 FSEL R17, R17, R16, P4 ;  /* 0x000000101111b208 */ /* 0x000fc60002000000 */
[----:B------:R-:W-:Y:S01]  /*0b50*/  @P0 STS [R24+UR4], R21 ;  /* 0x0000001518000988 */ /* 0x000fe20008000804 */
[----:B------:R-:W-:Y:S06]  /*0b60*/  BAR.SYNC.DEFER_BLOCKING 0x0 ;  /* 0x0000000000007b1d */ /* 0x000fec0000010000 */
[----:B------:R-:W0:Y:S01]  /*0b70*/  SHFL.BFLY PT, R7, R17, 0x1, 0x1f ;  /* 0x0c201f0011077f89 */ /* 0x000e2200000e0000 */
[C---:B----4-:R-:W-:Y:S01]  /*0b80*/  FSETP.GEU.AND P3, PT, |R4|.reuse, 1.175494350822287508e-38, PT ;  /* 0x008000000400780b */ /* 0x050fe20003f6e200 */
[C---:B------:R-:W-:Y:S01]  /*0b90*/  FMUL R23, R4.reuse, 0.25 ;  /* 0x3e80000004177820 */ /* 0x040fe20000400000 */
[----:B------:R-:W-:-:S04]  /*0ba0*/  FSETP.GT.AND P4, PT, |R4|, 8.50705917302346158658e+37, PT ;  /* 0x7e8000000400780b */ /* 0x000fc80003f84200 */
[----:B------:R-:W-:Y:S01]  /*0bb0*/  FSEL R16, R23, R4, P4 ;  /* 0x0000000417107208 */ /* 0x000fe20002000000 */
[----:B------:R-:W-:Y:S06]  /*0bc0*/  LDS R2, [UR4] ;  /* 0x00000004ff027984 */ /* 0x000fec0008000800 */
[----:B------:R-:W-:Y:S01]  /*0bd0*/  @!P3 FMUL R16, R16, 16777216 ;  /* 0x4b8000001010b820 */ /* 0x000fe20000400000 */
[----:B0-----:R-:W-:-:S05]  /*0be0*/  FSETP.GT.AND P5, PT, R17, R7, PT ;  /* 0x000000071100720b */ /* 0x001fca0003fa4000 */
[----:B------:R-:W0:Y:S01]  /*0bf0*/  MUFU.RCP R16, R16 ;  /* 0x0000001000107308 */ /* 0x000e220000001000 */
[----:B------:R-:W-:Y:S01]  /*0c00*/  FSETP.NAN.AND P6, PT, R17, R17, PT ;  /* 0x000000111100720b */ /* 0x000fe20003fc8000 */
[----:B------:R-:W-:Y:S01]  /*0c10*/  @P4 FMUL R12, R12, 0.25 ;  /* 0x3e8000000c0c4820 */ /* 0x000fe20000400000 */
[----:B------:R-:W-:-:S03]  /*0c20*/  @P4 FMUL R8, R8, 0.25 ;  /* 0x3e80000008084820 */ /* 0x000fc60000400000 */
[----:B------:R-:W-:Y:S02]  /*0c30*/  @!P3 FMUL R12, R12, 16777216 ;  /* 0x4b8000000c0cb820 */ /* 0x000fe40000400000 */
[----:B------:R-:W-:Y:S01]  /*0c40*/  @!P5 SEL R17, R17, R7, P6 ;  /* 0x000000071111d207 */ /* 0x000fe20003000000 */
[----:B------:R-:W-:Y:S01]  /*0c50*/  BAR.SYNC.DEFER_BLOCKING 0x0 ;  /* 0x0000000000007b1d */ /* 0x000fe20000010000 */
[----:B------:R-:W-:Y:S01]  /*0c60*/  @!P3 FMUL R8, R8, 16777216 ;  /* 0x4b8000000808b820 */ /* 0x000fe20000400000 */
[----:B0-----:R-:W-:-:S03]  /*0c70*/  FFMA R7, R16, R12, -R29 ;  /* 0x0000000c10077223 */ /* 0x001fc6000000081d */
[----:B------:R-:W-:Y:S01]  /*0c80*/  FFMA R8, R16, R8, -R29 ;  /* 0x0000000810087223 */ /* 0x000fe2000000081d */
[----:B------:R-:W-:Y:S01]  /*0c90*/  @P4 FMUL R13, R13, 0.25 ;  /* 0x3e8000000d0d4820 */ /* 0x000fe20000400000 */
[----:B------:R-:W-:-:S03]  /*0ca0*/  @P4 FMUL R9, R9, 0.25 ;  /* 0x3e80000009094820 */ /* 0x000fc60000400000 */
[----:B------:R-:W-:Y:S01]  /*0cb0*/  FSETP.GEU.AND P5, PT, R8, RZ, PT ;  /* 0x000000ff0800720b */ /* 0x000fe20003fae000 */
[----:B------:R-:W-:Y:S01]  /*0cc0*/  @!P3 FMUL R13, R13, 16777216 ;  /* 0x4b8000000d0db820 */ /* 0x000fe20000400000 */
[----:B------:R-:W-:Y:S01]  /*0cd0*/  @!P3 FMUL R9, R9, 16777216 ;  /* 0x4b8000000909b820 */ /* 0x000fe20000400000 */
[----:B------:R0:W-:Y:S01]  /*0ce0*/  @!P2 STS [R5+UR4], R17 ;  /* 0x000000110500a988 */ /* 0x0001e20008000804 */
[----:B------:R-:W-:Y:S01]  /*0cf0*/  BAR.SYNC.DEFER_BLOCKING 0x0 ;  /* 0x0000000000007b1d */ /* 0x000fe20000010000 */
[C---:B------:R-:W-:Y:S02]  /*0d00*/  FSETP.GEU.AND P2, PT, R7.reuse, RZ, PT ;  /* 0x000000ff0700720b */ /* 0x040fe40003f4e000 */
[----:B------:R-:W-:Y:S02]  /*0d10*/  SEL R12, RZ, 0xffffffff, P5 ;  /* 0xffffffffff0c7807 */ /* 0x000fe40002800000 */
[----:B------:R-:W-:Y:S01]  /*0d20*/  SEL R21, RZ, 0xffffffff, P2 ;  /* 0xffffffffff157807 */ /* 0x000fe20001000000 */
[C-C-:B------:R-:W-:Y:S01]  /*0d30*/  FFMA R13, R16.reuse, R13, -R29.reuse ;  /* 0x0000000d100d7223 */ /* 0x140fe2000000081d */
[----:B------:R-:W-:Y:S01]  /*0d40*/  FSETP.GT.AND P2, PT, R7, RZ, PT ;  /* 0x000000ff0700720b */ /* 0x000fe20003f44000 */
[----:B0-----:R-:W-:Y:S01]  /*0d50*/  FFMA R5, R16, R9, -R29 ;  /* 0x0000000910057223 */ /* 0x001fe2000000081d */
[----:B------:R-:W-:-:S02]  /*0d60*/  FSETP.GT.AND P5, PT, R8, RZ, PT ;  /* 0x000000ff0800720b */ /* 0x000fc40003fa4000 */
[----:B------:R-:W-:Y:S02]  /*0d70*/  PRMT R21, R21, 0x5410, R12 ;  /* 0x0000541015157816 */ /* 0x000fe4000000000c */
[----:B------:R-:W-:Y:S02]  /*0d80*/  SEL R17, RZ, 0x1, !P2 ;  /* 0x00000001ff117807 */ /* 0x000fe40005000000 */
[----:B------:R-:W-:Y:S02]  /*0d90*/  SEL R12, RZ, 0x1, !P5 ;  /* 0x00000001ff0c7807 */ /* 0x000fe40006800000 */
[----:B------:R-:W-:Y:S02]  /*0da0*/  FSETP.GEU.AND P5, PT, R13, RZ, PT ;  /* 0x000000ff0d00720b */ /* 0x000fe40003fae000 */
[----:B------:R-:W-:Y:S02]  /*0db0*/  FSETP.GEU.AND P6, PT, R5, RZ, PT ;  /* 0x000000ff0500720b */ /* 0x000fe40003fce000 */
[----:B------:R-:W-:-:S02]  /*0dc0*/  PRMT R12, R17, 0x5410, R12 ;  /* 0x00005410110c7816 */ /* 0x000fc4000000000c */
[----:B------:R-:W-:Y:S01]  /*0dd0*/  SEL R28, RZ, 0xffffffff, P5 ;  /* 0xffffffffff1c7807 */ /* 0x000fe20002800000 */
[----:B------:R-:W0:Y:S01]  /*0de0*/  @!P1 LDS R25, [R24+UR4] ;  /* 0x0000000418199984 */ /* 0x000e220008000800 */
[----:B------:R-:W-:Y:S02]  /*0df0*/  SEL R17, RZ, 0xffffffff, P6 ;  /* 0xffffffffff117807 */ /* 0x000fe40003000000 */
[----:B------:R-:W-:Y:S02]  /*0e00*/  FSETP.GT.AND P2, PT, R13, RZ, PT ;  /* 0x000000ff0d00720b */ /* 0x000fe40003f44000 */
[----:B------:R-:W-:Y:S01]  /*0e10*/  FSETP.GT.AND P5, PT, R5, RZ, PT ;  /* 0x000000ff0500720b */ /* 0x000fe20003fa4000 */
[----:B------:R-:W-:Y:S01]  /*0e20*/  VIADD.16x2 R12, R21, R12 ;  /* 0x0000000c150c7236 */ /* 0x000fe20000000200 */
[----:B------:R-:W-:Y:S01]  /*0e30*/  PRMT R21, R28, 0x5410, R17 ;  /* 0x000054101c157816 */ /* 0x000fe20000000011 */
[----:B------:R-:W-:Y:S01]  /*0e40*/  FADD R9, |R13|, 0.5 ;  /* 0x3f0000000d097421 */ /* 0x000fe20000000200 */
[----:B------:R-:W-:-:S02]  /*0e50*/  SEL R28, RZ, 0x1, !P2 ;  /* 0x00000001ff1c7807 */ /* 0x000fc40005000000 */
[----:B------:R-:W-:Y:S01]  /*0e60*/  SEL R17, RZ, 0x1, !P5 ;  /* 0x00000001ff117807 */ /* 0x000fe20006800000 */
[----:B------:R-:W-:Y:S01]  /*0e70*/  FADD R13, |R7|, 0.5 ;  /* 0x3f000000070d7421 */ /* 0x000fe20000000200 */
[----:B------:R-:W-:Y:S02]  /*0e80*/  FADD R7, |R8|, 0.5 ;  /* 0x3f00000008077421 */ /* 0x000fe40000000200 */
[----:B------:R-:W-:Y:S01]  /*0e90*/  PRMT R8, R28, 0x5410, R17 ;  /* 0x000054101c087816 */ /* 0x000fe20000000011 */
[----:B------:R-:W-:Y:S01]  /*0ea0*/  @P4 FMUL R14, R14, 0.25 ;  /* 0x3e8000000e0e4820 */ /* 0x000fe20000400000 */
[----:B------:R-:W-:-:S03]  /*0eb0*/  @P4 FMUL R10, R10, 0.25 ;  /* 0x3e8000000a0a4820 */ /* 0x000fc60000400000 */
[----:B------:R-:W-:Y:S01]  /*0ec0*/  VIADD.16x2 R8, R21, R8 ;  /* 0x0000000815087236 */ /* 0x000fe20000000200 */
[----:B------:R-:W-:Y:S01]  /*0ed0*/  FRND.FTZ.FLOOR R9, R9 ;  /* 0x0000000900097307 */ /* 0x000fe20000215000 */
[----:B------:R-:W-:Y:S01]  /*0ee0*/  @!P3 FMUL R14, R14, 16777216 ;  /* 0x4b8000000e0eb820 */ /* 0x000fe20000400000 */
[----:B------:R-:W-:-:S06]  /*0ef0*/  @!P3 FMUL R10, R10, 16777216 ;  /* 0x4b8000000a0ab820 */ /* 0x000fcc0000400000 */
[----:B------:R-:W-:Y:S01]  /*0f00*/  FRND.FTZ.FLOOR R7, R7 ;  /* 0x0000000700077307 */ /* 0x000fe20000215000 */
[----:B------:R-:W-:-:S07]  /*0f10*/  @P4 FMUL R15, R15, 0.25 ;  /* 0x3e8000000f0f4820 */ /* 0x000fce0000400000 */
[----:B------:R-:W1:Y:S01]  /*0f20*/  I2F.S16 R28, R8 ;  /* 0x00000008001c7306 */ /* 0x000e620000101400 */
[----:B------:R-:W-:-:S07]  /*0f30*/  @P4 FMUL R11, R11, 0.25 ;  /* 0x3e8000000b0b4820 */ /* 0x000fce0000400000 */
[----:B------:R-:W4:Y:S01]  /*0f40*/  I2F.S16 R17, R12.H1 ;  /* 0x1000000c00117306 */ /* 0x000f220000101400 */
[C-C-:B------:R-:W-:Y:S01]  /*0f50*/  FFMA R14, R16.reuse, R14, -R29.reuse ;  /* 0x0000000e100e7223 */ /* 0x140fe2000000081d */
[--C-:B------:R-:W-:Y:S01]  /*0f60*/  FFMA R10, R16, R10, -R29.reuse ;  /* 0x0000000a100a7223 */ /* 0x100fe2000000081d */
[----:B------:R-:W-:Y:S01]  /*0f70*/  @!P3 FMUL R15, R15, 16777216 ;  /* 0x4b8000000f0fb820 */ /* 0x000fe20000400000 */
[----:B------:R-:W-:Y:S02]  /*0f80*/  @!P3 FMUL R11, R11, 16777216 ;  /* 0x4b8000000b0bb820 */ /* 0x000fe40000400000 */
[----:B------:R-:W-:Y:S02]  /*0f90*/  FSETP.GEU.AND P2, PT, R14, RZ, PT ;  /* 0x000000ff0e00720b */ /* 0x000fe40003f4e000 */
[----:B------:R-:W-:Y:S01]  /*0fa0*/  FSETP.GEU.AND P3, PT, R10, RZ, PT ;  /* 0x000000ff0a00720b */ /* 0x000fe20003f6e000 */
[----:B-1----:R-:W-:Y:S01]  /*0fb0*/  FMUL R9, R9, R28 ;  /* 0x0000001c09097220 */ /* 0x002fe20000400000 */
[----:B------:R-:W-:Y:S01]  /*0fc0*/  SEL R28, RZ, 0xffffffff, P2 ;  /* 0xffffffffff1c7807 */ /* 0x000fe20001000000 */
[--C-:B------:R-:W-:Y:S01]  /*0fd0*/  FFMA R15, R16, R15, -R29.reuse ;  /* 0x0000000f100f7223 */ /* 0x100fe2000000081d */
[----:B------:R-:W-:Y:S01]  /*0fe0*/  FSETP.GT.AND P2, PT, R14, RZ, PT ;  /* 0x000000ff0e00720b */ /* 0x000fe20003f44000 */
[----:B----4-:R-:W-:Y:S01]  /*0ff0*/  FMUL R7, R7, R17 ;  /* 0x0000001107077220 */ /* 0x010fe20000400000 */
[----:B------:R-:W-:Y:S01]  /*1000*/  SEL R17, RZ, 0xffffffff, P3 ;  /* 0xffffffffff117807 */ /* 0x000fe20001800000 */
[----:B------:R-:W-:Y:S01]  /*1010*/  FFMA R11, R16, R11, -R29 ;  /* 0x0000000b100b7223 */ /* 0x000fe2000000081d */
[----:B------:R-:W-:Y:S01]  /*1020*/  FSETP.GT.AND P3, PT, R10, RZ, PT ;  /* 0x000000ff0a00720b */ /* 0x000fe20003f64000 */
[----:B------:R-:W-:Y:S01]  /*1030*/  FRND.FTZ.FLOOR R13, R13 ;  /* 0x0000000d000d7307 */ /* 0x000fe20000215000 */
[----:B------:R-:W-:Y:S01]  /*1040*/  PRMT R28, R28, 0x5410, R17 ;  /* 0x000054101c1c7816 */ /* 0x000fe20000000011 */
[----:B------:R-:W-:Y:S01]  /*1050*/  FADD R23, |R14|, 0.5 ;  /* 0x3f0000000e177421 */ /* 0x000fe20000000200 */
[----:B------:R-:W-:Y:S01]  /*1060*/  SEL R17, RZ, 0x1, !P2 ;  /* 0x00000001ff117807 */ /* 0x000fe20005000000 */
[----:B------:R-:W-:-:S04]  /*1070*/  FADD R14, |R10|, 0.5 ;  /* 0x3f0000000a0e7421 */ /* 0x000fc80000000200 */
[----:B------:R1:W4:Y:S01]  /*1080*/  I2F.S16 R16, R12 ;  /* 0x0000000c00107306 */ /* 0x0003220000101400 */
[----:B0-----:R-:W0:Y:S01]  /*1090*/  SHFL.BFLY PT, R10, R25, 0x1, 0x1f ;  /* 0x0c201f00190a7f89 */ /* 0x001e2200000e0000 */
[----:B------:R-:W-:Y:S02]  /*10a0*/  FSETP.GEU.AND P2, PT, R15, RZ, PT ;  /* 0x000000ff0f00720b */ /* 0x000fe40003f4e000 */
[----:B-1----:R-:W-:Y:S02]  /*10b0*/  SEL R12, RZ, 0x1, !P3 ;  /* 0x00000001ff0c7807 */ /* 0x002fe40005800000 */
[----:B------:R-:W-:Y:S02]  /*10c0*/  FSETP.GEU.AND P3, PT, R11, RZ, PT ;  /* 0x000000ff0b00720b */ /* 0x000fe40003f6e000 */
[----:B------:R-:W-:Y:S02]  /*10d0*/  PRMT R17, R17, 0x5410, R12 ;  /* 0x0000541011117816 */ /* 0x000fe4000000000c */
[----:B------:R-:W-:-:S02]  /*10e0*/  SEL R12, RZ, 0xffffffff, P3 ;  /* 0xffffffffff0c7807 */ /* 0x000fc40001800000 */
[----:B------:R-:W-:Y:S01]  /*10f0*/  FSETP.GT.AND P1, PT, R11, RZ, PT ;  /* 0x000000ff0b00720b */ /* 0x000fe20003f24000 */
[----:B------:R-:W-:Y:S01]  /*1100*/  VIADD.16x2 R28, R28, R17 ;  /* 0x000000111c1c7236 */ /* 0x000fe20000000200 */
[----:B------:R-:W-:Y:S02]  /*1110*/  SEL R17, RZ, 0xffffffff, P2 ;  /* 0xffffffffff117807 */ /* 0x000fe40001000000 */
[----:B------:R-:W-:Y:S01]  /*1120*/  FSETP.GT.AND P2, PT, R15, RZ, PT ;  /* 0x000000ff0f00720b */ /* 0x000fe20003f44000 */
[----:B----4-:R-:W-:Y:S01]  /*1130*/  FMUL R13, R13, R16 ;  /* 0x000000100d0d7220 */ /* 0x010fe20000400000 */
[----:B------:R-:W-:Y:S02]  /*1140*/  PRMT R12, R17, 0x5410, R12 ;  /* 0x00005410110c7816 */ /* 0x000fe4000000000c */
[----:B------:R-:W-:Y:S02]  /*1150*/  SEL R16, RZ, 0x1, !P1 ;  /* 0x00000001ff107807 */ /* 0x000fe40004800000 */
[----:B------:R-:W-:Y:S01]  /*1160*/  SEL R17, RZ, 0x1, !P2 ;  /* 0x00000001ff117807 */ /* 0x000fe20005000000 */
[----:B------:R-:W-:Y:S03]  /*1170*/  FRND.FTZ.FLOOR R23, R23 ;  /* 0x0000001700177307 */ /* 0x000fe60000215000 */
[----:B------:R-:W-:-:S05]  /*1180*/  PRMT R17, R17, 0x5410, R16 ;  /* 0x0000541011117816 */ /* 0x000fca0000000010 */
[----:B------:R-:W1:Y:S01]  /*1190*/  I2F.S16 R16, R28 ;  /* 0x0000001c00107306 */ /* 0x000e620000101400 */
[-C--:B0-----:R-:W-:Y:S01]  /*11a0*/  FSETP.GT.AND P4, PT, R25, R10.reuse, PT ;  /* 0x0000000a1900720b */ /* 0x081fe20003f84000 */
[----:B------:R-:W-:Y:S02]  /*11b0*/  VIADD.16x2 R21, R12, R17 ;  /* 0x000000110c157236 */ /* 0x000fe40000000200 */
[----:B------:R-:W-:Y:S01]  /*11c0*/  FADD R17, |R5|, 0.5 ;  /* 0x3f00000005117421 */ /* 0x000fe20000000200 */
[C---:B------:R-:W-:Y:S02]  /*11d0*/  SEL R10, R25.reuse, R10, P4 ;  /* 0x0000000a190a7207 */ /* 0x040fe40002000000 */
[----:B------:R-:W-:Y:S01]  /*11e0*/  FSETP.NAN.AND P4, PT, R25, R25, PT ;  /* 0x000000191900720b */ /* 0x000fe20003f88000 */
[----:B------:R-:W-:Y:S01]  /*11f0*/  FADD R5, |R11|, 0.5 ;  /* 0x3f0000000b057421 */ /* 0x000fe20000000200 */
[----:B------:R-:W-:Y:S01]  /*1200*/  I2F.S16 R8, R8.H1 ;  /* 0x1000000800087306 */ /* 0x000fe20000101400 */
[----:B------:R-:W-:-:S02]  /*1210*/  FSETP.GT.AND P1, PT, R7, R18, PT ;  /* 0x000000120700720b */ /* 0x000fc40003f24000 */
[----:B------:R-:W-:Y:S01]  /*1220*/  SEL R25, R25, R10, P4 ;  /* 0x0000000a19197207 */ /* 0x000fe20002000000 */
[----:B-1----:R-:W-:-:S04]  /*1230*/  FMUL R11, R23, R16 ;  /* 0x00000010170b7220 */ /* 0x002fc80000400000 */
[----:B------:R-:W-:Y:S01]  /*1240*/  I2F.S16 R27, R28.H1 ;  /* 0x1000001c001b7306 */ /* 0x000fe20000101400 */
[----:B------:R-:W-:Y:S01]  /*1250*/  FADD R16, |R15|, 0.5 ;  /* 0x3f0000000f107421 */ /* 0x000fe20000000200 */
[----:B------:R-:W-:-:S06]  /*1260*/  FSETP.GT.AND P2, PT, R13, R18, PT ;  /* 0x000000120d00720b */ /* 0x000fcc0003f44000 */
[----:B------:R-:W0:Y:S01]  /*1270*/  FRND.FTZ.FLOOR R17, R17 ;  /* 0x0000001100117307 */ /* 0x000e220000215000 */
[----:B------:R1:W-:Y:S07]  /*1280*/  @P0 STS [R24+UR4], R25 ;  /* 0x0000001918000988 */ /* 0x0003ee0008000804 */
[----:B------:R-:W4:Y:S01]  /*1290*/  FRND.FTZ.FLOOR R14, R14 ;  /* 0x0000000e000e7307 */ /* 0x000f220000215000 */
[----:B------:R-:W-:-:S07]  /*12a0*/  FSETP.NAN.AND P3, PT, R7, R7, PT ;  /* 0x000000070700720b */ /* 0x000fce0003f68000 */
[----:B------:R-:W-:Y:S01]  /*12b0*/  I2F.S16 R12, R21.H1 ;  /* 0x10000015000c7306 */ /* 0x000fe20000101400 */
[----:B------:R-:W-:-:S07]  /*12c0*/  FSETP.GT.AND P6, PT, R9, R18, PT ;  /* 0x000000120900720b */ /* 0x000fce0003fc4000 */
[----:B------:R-:W1:Y:S01]  /*12d0*/  FRND.FTZ.FLOOR R5, R5 ;  /* 0x0000000500057307 */ /* 0x000e620000215000 */
[----:B------:R-:W-:Y:S01]  /*12e0*/  @!P1 FSEL R7, R7, R18, P3 ;  /* 0x0000001207079208 */ /* 0x000fe20001800000 */
[----:B0-----:R-:W-:Y:S01]  /*12f0*/  FMUL R17, R17, R8 ;  /* 0x0000000811117220 */ /* 0x001fe20000400000 */
[----:B------:R-:W-:Y:S06]  /*1300*/  BAR.SYNC.DEFER_BLOCKING 0x0 ;  /* 0x0000000000007b1d */ /* 0x000fec0000010000 */
[----:B------:R-:W-:Y:S01]  /*1310*/  I2F.S16 R21, R21 ;  /* 0x0000001500157306 */ /* 0x000fe20000101400 */
[----:B----4-:R-:W-:Y:S01]  /*1320*/  FMUL R27, R14, R27 ;  /* 0x0000001b0e1b7220 */ /* 0x010fe20000400000 */
[----:B------:R-:W-:-:S06]  /*1330*/  FSETP.GT.AND P1, PT, R11, R18, PT ;  /* 0x000000120b00720b */ /* 0x000fcc0003f24000 */
[----:B------:R-:W0:Y:S01]  /*1340*/  FRND.FTZ.FLOOR R16, R16 ;  /* 0x0000001000107307 */ /* 0x000e220000215000 */
[----:B------:R-:W-:Y:S01]  /*1350*/  FSETP.NAN.AND P3, PT, R13, R13, PT ;  /* 0x0000000d0d00720b */ /* 0x000fe20003f68000 */
[----:B-1----:R-:W-:Y:S01]  /*1360*/  FMUL R15, R5, R12 ;  /* 0x0000000c050f7220 */ /* 0x002fe20000400000 */
[----:B------:R-:W-:Y:S02]  /*1370*/  FSETP.NAN.AND P5, PT, R9, R9, PT ;  /* 0x000000090900720b */ /* 0x000fe40003fa8000 */
[-C--:B------:R-:W-:Y:S02]  /*1380*/  @!P2 FSEL R13, R13, R18.reuse, P3 ;  /* 0x000000120d0da208 */ /* 0x080fe40001800000 */
[-C--:B------:R-:W-:Y:S02]  /*1390*/  FSETP.GT.AND P2, PT, R17, R18.reuse, PT ;  /* 0x000000121100720b */ /* 0x080fe40003f44000 */
[----:B------:R-:W-:Y:S01]  /*13a0*/  FSETP.GT.AND P3, PT, R27, R18, PT ;  /* 0x000000121b00720b */ /* 0x000fe20003f64000 */
[----:B------:R-:W1:Y:S01]  /*13b0*/  LDS R8, [UR4] ;  /* 0x00000004ff087984 */ /* 0x000e620008000800 */
[----:B------:R-:W-:-:S02]  /*13c0*/  FSETP.NAN.AND P4, PT, R11, R11, PT ;  /* 0x0000000b0b00720b */ /* 0x000fc40003f88000 */
[-C--:B------:R-:W-:Y:S01]  /*13d0*/  @!P6 FSEL R9, R9, R18.reuse, P5 ;  /* 0x000000120909e208 */ /* 0x080fe20002800000 */
[----:B0-----:R-:W-:Y:S01]  /*13e0*/  FMUL R21, R16, R21 ;  /* 0x0000001510157220 */ /* 0x001fe20000400000 */
[-C--:B------:R-:W-:Y:S02]  /*13f0*/  FSETP.GT.AND P5, PT, R15, R18.reuse, PT ;  /* 0x000000120f00720b */ /* 0x080fe40003fa4000 */
[-C--:B------:R-:W-:Y:S02]  /*1400*/  @!P1 FSEL R11, R11, R18.reuse, P4 ;  /* 0x000000120b0b9208 */ /* 0x080fe40002000000 */
[----:B------:R-:W-:Y:S02]  /*1410*/  FSETP.GT.AND P1, PT, R21, R18, PT ;  /* 0x000000121500720b */ /* 0x000fe40003f24000 */
[----:B------:R-:W-:Y:S02]  /*1420*/  FSETP.NAN.AND P4, PT, R17, R17, PT ;  /* 0x000000111100720b */ /* 0x000fe40003f88000 */
[----:B------:R-:W-:-:S02]  /*1430*/  FSETP.NAN.AND P6, PT, R27, R27, PT ;  /* 0x0000001b1b00720b */ /* 0x000fc40003fc8000 */
[-C--:B------:R-:W-:Y:S02]  /*1440*/  @!P2 FSEL R17, R17, R18.reuse, P4 ;  /* 0x000000121111a208 */ /* 0x080fe40002000000 */
[----:B------:R-:W-:Y:S01]  /*1450*/  @!P3 FSEL R27, R27, R18, P6 ;  /* 0x000000121b1bb208 */ /* 0x000fe20003000000 */
[----:B------:R-:W0:Y:S01]  /*1460*/  S2R R10, SR_TID.X ;  /* 0x00000000000a7919 */ /* 0x000e220000002100 */
[----:B------:R-:W-:Y:S02]  /*1470*/  FSETP.NAN.AND P4, PT, R15, R15, PT ;  /* 0x0000000f0f00720b */ /* 0x000fe40003f88000 */
[----:B--2---:R-:W-:Y:S02]  /*1480*/  FSETP.GEU.AND P3, PT, R9, R20, PT ;  /* 0x000000140900720b */ /* 0x004fe40003f6e000 */
[----:B------:R-:W-:Y:S02]  /*1490*/  FSETP.NAN.AND P6, PT, R21, R21, PT ;  /* 0x000000151500720b */ /* 0x000fe40003fc8000 */
[----:B------:R-:W-:-:S02]  /*14a0*/  @!P5 FSEL R15, R15, R18, P4 ;  /* 0x000000120f0fd208 */ /* 0x000fc40002000000 */
[----:B------:R-:W-:Y:S02]  /*14b0*/  FSETP.GEU.AND P4, PT, R13, R20, PT ;  /* 0x000000140d00720b */ /* 0x000fe40003f8e000 */
[----:B------:R-:W-:Y:S02]  /*14c0*/  @!P1 FSEL R21, R21, R18, P6 ;  /* 0x0000001215159208 */ /* 0x000fe40003000000 */
[-C--:B------:R-:W-:Y:S02]  /*14d0*/  FSETP.GEU.AND P2, PT, R7, R20.reuse, PT ;  /* 0x000000140700720b */ /* 0x080fe40003f4e000 */
[----:B------:R-:W-:Y:S02]  /*14e0*/  FSETP.NAN.AND P1, PT, R9, R9, PT ;  /* 0x000000090900720b */ /* 0x000fe40003f28000 */
[----:B------:R-:W-:Y:S02]  /*14f0*/  FSETP.NAN.AND P6, PT, R13, R13, PT ;  /* 0x0000000d0d00720b */ /* 0x000fe40003fc8000 */
[----:B------:R-:W-:-:S02]  /*1500*/  @P3 FSEL R9, R9, R20, P1 ;  /* 0x0000001409093208 */ /* 0x000fc40000800000 */
[-C--:B------:R-:W-:Y:S02]  /*1510*/  FSETP.GEU.AND P1, PT, R11, R20.reuse, PT ;  /* 0x000000140b00720b */ /* 0x080fe40003f2e000 */
[----:B------:R-:W-:Y:S02]  /*1520*/  FSETP.NAN.AND P5, PT, R7, R7, PT ;  /* 0x000000070700720b */ /* 0x000fe40003fa8000 */
[-C--:B------:R-:W-:Y:S02]  /*1530*/  @P4 FSEL R13, R13, R20.reuse, P6 ;  /* 0x000000140d0d4208 */ /* 0x080fe40003000000 */
[-C--:B------:R-:W-:Y:S02]  /*1540*/  FSETP.GEU.AND P4, PT, R15, R20.reuse, PT ;  /* 0x000000140f00720b */ /* 0x080fe40003f8e000 */
[-C--:B------:R-:W-:Y:S02]  /*1550*/  FSETP.GEU.AND P3, PT, R21, R20.reuse, PT ;  /* 0x000000141500720b */ /* 0x080fe40003f6e000 */
[----:B------:R-:W-:-:S02]  /*1560*/  FSETP.GEU.AND P0, PT, R17, R20, PT ;  /* 0x000000141100720b */ /* 0x000fc40003f0e000 */
[-C--:B------:R-:W-:Y:S02]  /*1570*/  @P2 FSEL R7, R7, R20.reuse, P5 ;  /* 0x0000001407072208 */ /* 0x080fe40002800000 */
[----:B------:R-:W-:Y:S02]  /*1580*/  FSETP.NAN.AND P5, PT, R11, R11, PT ;  /* 0x0000000b0b00720b */ /* 0x000fe40003fa8000 */
[-C--:B------:R-:W-:Y:S02]  /*1590*/  FSETP.GEU.AND P2, PT, R27, R20.reuse, PT ;  /* 0x000000141b00720b */ /* 0x080fe40003f4e000 */
[----:B------:R-:W-:Y:S02]  /*15a0*/  @P1 FSEL R11, R11, R20, P5 ;  /* 0x000000140b0b1208 */ /* 0x000fe40002800000 */
[----:B------:R-:W-:Y:S01]  /*15b0*/  FSETP.NAN.AND P5, PT, R15, R15, PT ;  /* 0x0000000f0f00720b */ /* 0x000fe20003fa8000 */
[----:B------:R-:W-:Y:S01]  /*15c0*/  FADD R5, RZ, R6 ;  /* 0x00000006ff057221 */ /* 0x000fe20000000000 */
[----:B------:R-:W-:-:S02]  /*15d0*/  FSETP.NAN.AND P1, PT, R21, R21, PT ;  /* 0x000000151500720b */ /* 0x000fc40003f28000 */
[----:B------:R-:W-:Y:S01]  /*15e0*/  FSETP.NAN.AND P6, PT, R17, R17, PT ;  /* 0x000000111100720b */ /* 0x000fe20003fc8000 */
[----:B------:R-:W-:Y:S01]  /*15f0*/  FADD R12, R29, R7 ;  /* 0x000000071d0c7221 */ /* 0x000fe20000000000 */
[-C--:B------:R-:W-:Y:S01]  /*1600*/  @P4 FSEL R15, R15, R20.reuse, P5 ;  /* 0x000000140f0f4208 */ /* 0x080fe20002800000 */
[----:B------:R-:W-:Y:S01]  /*1610*/  FMUL R7, R5, 0.10000000149011611938 ;  /* 0x3dcccccd05077820 */ /* 0x000fe20000400000 */
[-C--:B------:R-:W-:Y:S02]  /*1620*/  @P3 FSEL R21, R21, R20.reuse, P1 ;  /* 0x0000001415153208 */ /* 0x080fe40000800000 */
[----:B0-----:R-:W-:Y:S02]  /*1630*/  LOP3.LUT P4, RZ, R10, 0x3f, RZ, 0xc0, !PT ;  /* 0x0000003f0aff7812 */ /* 0x001fe4000788c0ff */
[-C--:B------:R-:W-:Y:S01]  /*1640*/  @P0 FSEL R17, R17, R20.reuse, P6 ;  /* 0x0000001411110208 */ /* 0x080fe20003000000 */
[----:B------:R-:W-:Y:S01]  /*1650*/  FADD R2, RZ, R2 ;  /* 0x00000002ff027221 */ /* 0x000fe20000000000 */
[----:B------:R-:W-:Y:S01]  /*1660*/  FSETP.NAN.AND P0, PT, R27, R27, PT ;  /* 0x0000001b1b00720b */ /* 0x000fe20003f08000 */
[C---:B------:R-:W-:Y:S01]  /*1670*/  FADD R25, R29.reuse, R11 ;  /* 0x0000000b1d197221 */ /* 0x040fe20000000000 */
[----:B-1----:R-:W-:Y:S01]  /*1680*/  FADD R8, RZ, R8 ;  /* 0x00000008ff087221 */ /* 0x002fe20000000000 */
[C---:B------:R-:W-:Y:S01]  /*1690*/  FADD R11, R29.reuse, R21 ;  /* 0x000000151d0b7221 */ /* 0x040fe20000000000 */
[----:B------:R-:W-:Y:S01]  /*16a0*/  FADD R17, R29, R17 ;  /* 0x000000111d117221 */ /* 0x000fe20000000000 */
[----:B---3--:R-:W-:Y:S01]  /*16b0*/  FFMA R21, R22, 0.89999997615814208984, R7 ;  /* 0x3f66666616157823 */ /* 0x008fe20000000007 */
[----:B------:R-:W-:Y:S01]  /*16c0*/  FADD R0, RZ, R0 ;  /* 0x00000000ff007221 */ /* 0x000fe20000000000 */
[----:B------:R-:W0:Y:S01]  /*16d0*/  LDC.64 R6, c[0x0][0x270] ;  /* 0x00009c00ff067b82 */ /* 0x000e220000000a00 */
[----:B------:R-:W-:Y:S01]  /*16e0*/  FMUL R2, R2, 0.10000000149011611938 ;  /* 0x3dcccccd02027820 */ /* 0x000fe20000400000 */
[----:B------:R-:W-:Y:S01]  /*16f0*/  @P2 FSEL R27, R27, R20, P0 ;  /* 0x000000141b1b2208 */ /* 0x000fe20000000000 */
[C---:B------:R-:W-:Y:S01]  /*1700*/  FADD R13, R29.reuse, R13 ;  /* 0x0000000d1d0d7221 */ /* 0x040fe20000000000 */
[----:B------:R-:W-:Y:S01]  /*1710*/  FMUL R22, R8, 0.10000000149011611938 ;  /* 0x3dcccccd08167820 */ /* 0x000fe20000400000 */
[C---:B------:R-:W-:Y:S01]  /*1720*/  FMUL R8, R4.reuse, R12 ;  /* 0x0000000c04087220 */ /* 0x040fe20000400000 */
[----:B------:R-:W-:Y:S01]  /*1730*/  FMUL R17, R4, R17 ;  /* 0x0000001104117220 */ /* 0x000fe20000400000 */
[----:B------:R-:W-:Y:S01]  /*1740*/  FADD R9, R29, R9 ;  /* 0x000000091d097221 */ /* 0x000fe20000000000 */
[----:B------:R-:W-:Y:S01]  /*1750*/  FMUL R23, R0, 0.10000000149011611938 ;  /* 0x3dcccccd00177820 */ /* 0x000fe20000400000 */
[----:B------:R-:W-:Y:S01]  /*1760*/  FFMA R20, R19, 0.89999997615814208984, R2 ;  /* 0x3f66666613147823 */ /* 0x000fe20000000002 */
[----:B------:R-:W-:Y:S01]  /*1770*/  FFMA R22, R3, 0.89999997615814208984, R22 ;  /* 0x3f66666603167823 */ /* 0x000fe20000000016 */
[C---:B------:R-:W-:Y:S01]  /*1780*/  FADD R27, R29.reuse, R27 ;  /* 0x0000001b1d1b7221 */ /* 0x040fe20000000000 */
[----:B------:R-:W-:Y:S01]  /*1790*/  FFMA R8, R4, R13, R8 ;  /* 0x0000000d04087223 */ /* 0x000fe20000000008 */
[----:B------:R-:W1:Y:S01]  /*17a0*/  @!P4 LDC.64 R2, c[0x0][0x278] ;  /* 0x00009e00ff02cb82 */ /* 0x000e620000000a00 */
[----:B------:R-:W-:Y:S01]  /*17b0*/  FADD R29, R29, R15 ;  /* 0x0000000f1d1d7221 */ /* 0x000fe20000000000 */
[----:B-----5:R-:W-:Y:S01]  /*17c0*/  FFMA R23, R26, 0.89999997615814208984, R23 ;  /* 0x3f6666661a177823 */ /* 0x020fe20000000017 */
[----:B------:R-:W-:-:S05]  /*17d0*/  FFMA R9, R4, R9, R17 ;  /* 0x0000000904097223 */ /* 0x000fca0000000011 */
[----:B------:R-:W2:Y:S01]  /*17e0*/  @!P4 LDC.64 R12, c[0x0][0x280] ;  /* 0x0000a000ff0ccb82 */ /* 0x000ea20000000a00 */
[----:B------:R-:W-:Y:S01]  /*17f0*/  FSETP.NAN.AND P0, PT, R21, R21, PT ;  /* 0x000000151500720b */ /* 0x000fe20003f08000 */
[----:B------:R-:W-:Y:S01]  /*1800*/  FMUL R27, R4, R27 ;  /* 0x0000001b041b7220 */ /* 0x000fe20000400000 */
[----:B------:R-:W-:-:S05]  /*1810*/  FSETP.NAN.AND P2, PT, R23, R23, PT ;  /* 0x000000171700720b */ /* 0x000fca0003f48000 */
[----:B------:R-:W3:Y:S01]  /*1820*/  @!P4 LDC.64 R14, c[0x0][0x288] ;  /* 0x0000a200ff0ecb82 */ /* 0x000ee20000000a00 */
[----:B------:R-:W-:-:S07]  /*1830*/  IMAD.SHL.U32 R24, R10, 0x4, RZ ;  /* 0x000000040a187824 */ /* 0x000fce00078e00ff */
[----:B------:R-:W4:Y:S08]  /*1840*/  @!P4 LDC.64 R16, c[0x0][0x290] ;  /* 0x0000a400ff10cb82 */ /* 0x000f300000000a00 */
[----:B------:R-:W5:Y:S01]  /*1850*/  @!P4 LDC.64 R18, c[0x0][0x260] ;  /* 0x00009800ff12cb82 */ /* 0x000f620000000a00 */
[----:B------:R-:W-:Y:S01]  /*1860*/  FFMA R10, R4, R25, R27 ;  /* 0x00000019040a7223 */ /* 0x000fe2000000001b */
[----:B------:R-:W-:Y:S01]  /*1870*/  LOP3.LUT R25, R24, 0xfc, RZ, 0xc0, !PT ;  /* 0x000000fc18197812 */ /* 0x000fe200078ec0ff */
[----:B------:R-:W-:Y:S01]  /*1880*/  FMUL R29, R4, R29 ;  /* 0x0000001d041d7220 */ /* 0x000fe20000400000 */
[----:B------:R-:W-:-:S02]  /*1890*/  FSETP.GEU.AND P3, PT, R21, R20, PT ;  /* 0x000000141500720b */ /* 0x000fc40003f6e000 */
[----:B------:R-:W-:Y:S01]  /*18a0*/  FSETP.GT.AND P1, PT, R23, R22, PT ;  /* 0x000000161700720b */ /* 0x000fe20003f24000 */
[----:B0-----:R-:W-:-:S04]  /*18b0*/  IMAD.WIDE.U32 R6, R25, 0x4, R6 ;  /* 0x0000000419067825 */ /* 0x001fc800078e0006 */
[----:B------:R-:W-:Y:S01]  /*18c0*/  FFMA R11, R4, R11, R29 ;  /* 0x0000000b040b7223 */ /* 0x000fe2000000001d */
[----:B------:R-:W-:Y:S02]  /*18d0*/  @!P0 FSEL R21, R21, R20, !P3 ;  /* 0x0000001415158208 */ /* 0x000fe40005800000 */
[----:B------:R-:W-:Y:S02]  /*18e0*/  @!P2 FSEL R23, R23, R22, P1 ;  /* 0x000000161717a208 */ /* 0x000fe40000800000 */
[----:B------:R0:W-:Y:S04]  /*18f0*/  STG.E.128 desc[UR6][R6.64], R8 ;  /* 0x0000000806007986 */ /* 0x0001e8000c101d06 */
[----:B-1----:R0:W-:Y:S04]  /*1900*/  @!P4 STG.E desc[UR6][R2.64], R21 ;  /* 0x000000150200c986 */ /* 0x0021e8000c101906 */
[----:B--2---:R0:W-:Y:S04]  /*1910*/  @!P4 STG.E desc[UR6][R12.64], R23 ;  /* 0x000000170c00c986 */ /* 0x0041e8000c101906 */
[----:B---3--:R0:W-:Y:S04]  /*1920*/  @!P4 STG.E desc[UR6][R14.64], R20 ;  /* 0x000000140e00c986 */ /* 0x0081e8000c101906 */
[----:B----4-:R0:W-:Y:S04]  /*1930*/  @!P4 STG.E desc[UR6][R16.64], R22 ;  /* 0x000000161000c986 */ /* 0x0101e8000c101906 */
[----:B-----5:R0:W-:Y:S02]  /*1940*/  @!P4 STG.E desc[UR6][R18.64], R5 ;  /* 0x000000051200c986 */ /* 0x0201e4000c101906 */
[----:B0-----:R-:W-:Y:S05]  /*1950*/  @P4 EXIT ;  /* 0x000000000000494d */ /* 0x001fea0003800000 */
[----:B0-----:R-:W0:Y:S02]  /*1960*/  LDC.64 R2, c[0x0][0x268] ;  /* 0x00009a00ff027b82 */ /* 0x001e240000000a00 */
[----:B0-----:R-:W-:Y:S01]  /*1970*/  STG.E desc[UR6][R2.64], R0 ;  /* 0x0000000002007986 */ /* 0x001fe2000c101906 */
[----:B------:R-:W-:Y:S05]  /*1980*/  EXIT ;  /* 0x000000000000794d */ /* 0x000fea0003800000 */
.L_x_0:
[----:B------:R-:W-:-:S00]  /*1990*/  BRA `(.L_x_0) ;  /* 0xfffffffc00fc7947 */ /* 0x000fc0000383ffff */
[----:B------:R-:W-:-:S00]  /*19a0*/  NOP ;  /* 0x0000000000007918 */ /* 0x000fc00000000000 */
        /* <DEDUP_REMOVED lines=13> */
.L_x_1:


//--------------------- .nv.global.init           --------------------------
	.section	.nv.global.init,"aw",@progbits
.nv.global.init:
	.type		_$_str,@object
	.size		_$_str,(.L_0 - _$_str)
_$_str:
        /*0000*/ 	.byte	0x5f, 0x5f, 0x43, 0x55, 0x44, 0x41, 0x5f, 0x46, 0x54, 0x5a, 0x00
.L_0:


//--------------------- .nv.shared.triton_per_fused_abs_add_clamp_div_floor_max_maximum_min_minimum_mul_sign_sub_0 --------------------------
	.section	.nv.shared.triton_per_fused_abs_add_clamp_div_floor_max_maximum_min_minimum_mul_sign_sub_0,"aw",@nobits
	.sectionflags	@""
	.align	16
	.zero		1024


//--------------------- .nv.constant0.triton_per_fused_abs_add_clamp_div_floor_max_maximum_min_minimum_mul_sign_sub_0 --------------------------
	.section	.nv.constant0.triton_per_fused_abs_add_clamp_div_floor_max_maximum_min_minimum_mul_sign_sub_0,"a",@progbits
	.sectionflags	@""
	.align	4
.nv.constant0.triton_per_fused_abs_add_clamp_div_floor_max_maximum_min_minimum_mul_sign_sub_0:
	.zero		668
